//
// Generated by NVIDIA NVVM Compiler
//
// Compiler Build ID: CL-36424714
// Cuda compilation tools, release 13.0, V13.0.88
// Based on NVVM 20.0.0
//

.version 9.0
.target sm_100
.address_size 64

	// .globl	vectorised_copy

.visible .entry vectorised_copy(
	.param .u64 .ptr .align 1 vectorised_copy_param_0,
	.param .u64 .ptr .align 1 vectorised_copy_param_1,
	.param .u64 vectorised_copy_param_2,
	.param .u32 vectorised_copy_param_3
)
{
	.reg .pred 	%p<62>;
	.reg .b16 	%rs<2>;
	.reg .b32 	%r<85>;
	.reg .b64 	%rd<166>;

	ld.param.u64 	%rd74, [vectorised_copy_param_0];
	ld.param.u64 	%rd75, [vectorised_copy_param_1];
	ld.param.u64 	%rd73, [vectorised_copy_param_2];
	ld.param.u32 	%r6, [vectorised_copy_param_3];
	cvta.to.global.u64 	%rd1, %rd75;
	cvta.to.global.u64 	%rd2, %rd74;
	mov.u32 	%r84, %ctaid.x;
	mul.wide.u32 	%rd76, %r84, 8;
	add.s64 	%rd77, %rd2, %rd76;
	ld.global.u64 	%rd3, [%rd77];
	and.b64  	%rd78, %rd3, 15;
	setp.ne.s64 	%p13, %rd78, 0;
	add.s64 	%rd4, %rd1, %rd76;
	mov.pred 	%p57, 0;
	@%p13 bra 	$L__BB0_2;
	ld.global.u64 	%rd79, [%rd4];
	and.b64  	%rd80, %rd79, 15;
	setp.eq.s64 	%p57, %rd80, 0;
$L__BB0_2:
	setp.gt.u64 	%p15, %rd73, 15;
	and.pred  	%p3, %p15, %p57;
	mov.pred 	%p60, 0;
	mov.pred 	%p61, %p60;
	@%p3 bra 	$L__BB0_9;
	and.b64  	%rd81, %rd3, 7;
	setp.ne.s64 	%p17, %rd81, 0;
	mov.pred 	%p58, 0;
	@%p17 bra 	$L__BB0_5;
	ld.global.u64 	%rd82, [%rd4];
	and.b64  	%rd83, %rd82, 7;
	setp.eq.s64 	%p58, %rd83, 0;
$L__BB0_5:
	setp.gt.u64 	%p20, %rd73, 7;
	and.pred  	%p21, %p20, %p58;
	mov.pred 	%p61, 0;
	mov.pred 	%p60, -1;
	@%p21 bra 	$L__BB0_9;
	and.b64  	%rd84, %rd3, 3;
	setp.ne.s64 	%p23, %rd84, 0;
	mov.pred 	%p59, 0;
	@%p23 bra 	$L__BB0_8;
	ld.global.u64 	%rd85, [%rd4];
	and.b64  	%rd86, %rd85, 3;
	setp.eq.s64 	%p59, %rd86, 0;
$L__BB0_8:
	setp.gt.u64 	%p25, %rd73, 3;
	and.pred  	%p61, %p25, %p59;
	mov.pred 	%p60, 0;
$L__BB0_9:
	setp.ge.s32 	%p26, %r84, %r6;
	@%p26 bra 	$L__BB0_51;
	mov.u32 	%r7, %tid.x;
	mov.u32 	%r8, %ntid.x;
	cvt.u64.u32 	%rd5, %r7;
	shr.u64 	%rd6, %rd73, 2;
	cvt.u64.u32 	%rd7, %r8;
	shr.u64 	%rd8, %rd73, 3;
	shr.u64 	%rd9, %rd73, 4;
	add.s64 	%rd10, %rd5, %rd7;
	max.u64 	%rd87, %rd6, %rd10;
	setp.lt.u64 	%p27, %rd10, %rd6;
	selp.u64 	%rd11, 1, 0, %p27;
	add.s64 	%rd88, %rd10, %rd11;
	sub.s64 	%rd12, %rd87, %rd88;
	and.b64  	%rd89, %rd12, -4294967296;
	setp.ne.s64 	%p28, %rd89, 0;
	@%p28 bra 	$L__BB0_12;
	cvt.u32.u64 	%r9, %rd7;
	cvt.u32.u64 	%r10, %rd12;
	div.u32 	%r11, %r10, %r9;
	cvt.u64.u32 	%rd153, %r11;
	bra.uni 	$L__BB0_13;
$L__BB0_12:
	div.u64 	%rd153, %rd12, %rd7;
$L__BB0_13:
	add.s64 	%rd16, %rd153, %rd11;
	max.u64 	%rd90, %rd8, %rd10;
	setp.lt.u64 	%p29, %rd10, %rd8;
	selp.u64 	%rd17, 1, 0, %p29;
	add.s64 	%rd91, %rd10, %rd17;
	sub.s64 	%rd18, %rd90, %rd91;
	and.b64  	%rd92, %rd18, -4294967296;
	setp.ne.s64 	%p30, %rd92, 0;
	@%p30 bra 	$L__BB0_15;
	cvt.u32.u64 	%r12, %rd7;
	cvt.u32.u64 	%r13, %rd18;
	div.u32 	%r14, %r13, %r12;
	cvt.u64.u32 	%rd154, %r14;
	bra.uni 	$L__BB0_16;
$L__BB0_15:
	div.u64 	%rd154, %rd18, %rd7;
$L__BB0_16:
	add.s64 	%rd22, %rd154, %rd17;
	max.u64 	%rd93, %rd9, %rd10;
	setp.lt.u64 	%p31, %rd10, %rd9;
	selp.u64 	%rd23, 1, 0, %p31;
	add.s64 	%rd94, %rd10, %rd23;
	sub.s64 	%rd24, %rd93, %rd94;
	and.b64  	%rd95, %rd24, -4294967296;
	setp.ne.s64 	%p32, %rd95, 0;
	@%p32 bra 	$L__BB0_18;
	cvt.u32.u64 	%r15, %rd7;
	cvt.u32.u64 	%r16, %rd24;
	div.u32 	%r17, %r16, %r15;
	cvt.u64.u32 	%rd155, %r17;
	bra.uni 	$L__BB0_19;
$L__BB0_18:
	div.u64 	%rd155, %rd24, %rd7;
$L__BB0_19:
	cvt.u32.u64 	%r18, %rd7;
	cvt.u32.u64 	%r19, %rd5;
	add.s64 	%rd28, %rd155, %rd23;
	and.b64  	%rd29, %rd16, 3;
	add.s64 	%rd30, %rd10, %rd7;
	and.b64  	%rd31, %rd22, 3;
	and.b64  	%rd32, %rd28, 3;
	add.s32 	%r20, %r19, %r18;
	add.s32 	%r21, %r20, %r18;
	add.s32 	%r22, %r21, %r18;
	cvt.u64.u32 	%rd33, %r22;
	or.pred  	%p11, %p3, %p60;
	shl.b64 	%rd34, %rd7, 2;
	shl.b64 	%rd35, %rd7, 3;
	mov.u32 	%r2, %nctaid.x;
	and.b64  	%rd96, %rd73, -4;
	selp.b64 	%rd36, %rd96, 0, %p61;
	shl.b32 	%r72, %r18, 1;
$L__BB0_20:
	mul.wide.u32 	%rd97, %r84, 8;
	add.s64 	%rd98, %rd2, %rd97;
	ld.global.u64 	%rd37, [%rd98];
	add.s64 	%rd99, %rd1, %rd97;
	ld.global.u64 	%rd38, [%rd99];
	not.pred 	%p33, %p3;
	@%p33 bra 	$L__BB0_28;
	setp.le.u64 	%p48, %rd9, %rd5;
	mov.b64 	%rd163, -16;
	@%p48 bra 	$L__BB0_45;
	setp.eq.s64 	%p49, %rd32, 3;
	mov.u64 	%rd156, %rd5;
	@%p49 bra 	$L__BB0_26;
	cvt.u64.u32 	%rd156, %r20;
	setp.eq.s64 	%p50, %rd32, 0;
	shl.b64 	%rd132, %rd5, 4;
	add.s64 	%rd40, %rd38, %rd132;
	add.s64 	%rd41, %rd37, %rd132;
	ld.v4.u32 	{%r47, %r48, %r49, %r50}, [%rd41];
	st.v4.u32 	[%rd40], {%r47, %r48, %r49, %r50};
	@%p50 bra 	$L__BB0_26;
	cvt.u64.u32 	%rd156, %r21;
	setp.eq.s64 	%p51, %rd32, 1;
	mul.wide.s32 	%rd133, %r18, 16;
	add.s64 	%rd43, %rd40, %rd133;
	add.s64 	%rd44, %rd41, %rd133;
	ld.v4.u32 	{%r54, %r55, %r56, %r57}, [%rd44];
	st.v4.u32 	[%rd43], {%r54, %r55, %r56, %r57};
	@%p51 bra 	$L__BB0_26;
	mul.wide.s32 	%rd134, %r18, 16;
	add.s64 	%rd135, %rd43, %rd134;
	add.s64 	%rd136, %rd44, %rd134;
	ld.v4.u32 	{%r58, %r59, %r60, %r61}, [%rd136];
	st.v4.u32 	[%rd135], {%r58, %r59, %r60, %r61};
	mov.u64 	%rd156, %rd33;
$L__BB0_26:
	setp.lt.u64 	%p52, %rd28, 3;
	@%p52 bra 	$L__BB0_45;
$L__BB0_27:
	cvt.u32.u64 	%r63, %rd156;
	shl.b64 	%rd139, %rd156, 4;
	add.s64 	%rd140, %rd38, %rd139;
	add.s64 	%rd141, %rd37, %rd139;
	ld.v4.u32 	{%r64, %r65, %r66, %r67}, [%rd141];
	st.v4.u32 	[%rd140], {%r64, %r65, %r66, %r67};
	shl.b64 	%rd142, %rd7, 4;
	add.s64 	%rd143, %rd140, %rd142;
	add.s64 	%rd144, %rd141, %rd142;
	ld.v4.u32 	{%r68, %r69, %r70, %r71}, [%rd144];
	st.v4.u32 	[%rd143], {%r68, %r69, %r70, %r71};
	add.s32 	%r73, %r72, %r63;
	add.s64 	%rd145, %rd143, %rd142;
	add.s64 	%rd146, %rd144, %rd142;
	ld.v4.u32 	{%r74, %r75, %r76, %r77}, [%rd146];
	st.v4.u32 	[%rd145], {%r74, %r75, %r76, %r77};
	add.s32 	%r78, %r73, %r18;
	mul.wide.u32 	%rd147, %r78, 16;
	add.s64 	%rd148, %rd38, %rd147;
	add.s64 	%rd149, %rd37, %rd147;
	ld.v4.u32 	{%r79, %r80, %r81, %r82}, [%rd149];
	st.v4.u32 	[%rd148], {%r79, %r80, %r81, %r82};
	add.s32 	%r83, %r78, %r18;
	cvt.u64.u32 	%rd156, %r83;
	setp.gt.u64 	%p53, %rd9, %rd156;
	@%p53 bra 	$L__BB0_27;
	bra.uni 	$L__BB0_45;
$L__BB0_28:
	not.pred 	%p34, %p60;
	@%p34 bra 	$L__BB0_36;
	setp.le.u64 	%p42, %rd8, %rd5;
	mov.b64 	%rd163, -8;
	@%p42 bra 	$L__BB0_45;
	setp.eq.s64 	%p43, %rd31, 3;
	mov.u64 	%rd158, %rd5;
	@%p43 bra 	$L__BB0_34;
	setp.eq.s64 	%p44, %rd31, 0;
	shl.b64 	%rd117, %rd5, 3;
	add.s64 	%rd48, %rd38, %rd117;
	add.s64 	%rd49, %rd37, %rd117;
	ld.v2.u32 	{%r30, %r31}, [%rd49];
	st.v2.u32 	[%rd48], {%r30, %r31};
	mov.u64 	%rd158, %rd10;
	@%p44 bra 	$L__BB0_34;
	setp.eq.s64 	%p45, %rd31, 1;
	add.s64 	%rd50, %rd48, %rd35;
	add.s64 	%rd51, %rd49, %rd35;
	ld.v2.u32 	{%r32, %r33}, [%rd51];
	st.v2.u32 	[%rd50], {%r32, %r33};
	mov.u64 	%rd158, %rd30;
	@%p45 bra 	$L__BB0_34;
	add.s64 	%rd158, %rd30, %rd7;
	add.s64 	%rd118, %rd50, %rd35;
	add.s64 	%rd119, %rd51, %rd35;
	ld.v2.u32 	{%r34, %r35}, [%rd119];
	st.v2.u32 	[%rd118], {%r34, %r35};
$L__BB0_34:
	setp.lt.u64 	%p46, %rd22, 3;
	@%p46 bra 	$L__BB0_45;
$L__BB0_35:
	shl.b64 	%rd122, %rd158, 3;
	add.s64 	%rd123, %rd38, %rd122;
	add.s64 	%rd124, %rd37, %rd122;
	ld.v2.u32 	{%r36, %r37}, [%rd124];
	st.v2.u32 	[%rd123], {%r36, %r37};
	add.s64 	%rd125, %rd123, %rd35;
	add.s64 	%rd126, %rd124, %rd35;
	ld.v2.u32 	{%r38, %r39}, [%rd126];
	st.v2.u32 	[%rd125], {%r38, %r39};
	add.s64 	%rd127, %rd125, %rd35;
	add.s64 	%rd128, %rd126, %rd35;
	ld.v2.u32 	{%r40, %r41}, [%rd128];
	st.v2.u32 	[%rd127], {%r40, %r41};
	add.s64 	%rd129, %rd127, %rd35;
	add.s64 	%rd130, %rd128, %rd35;
	ld.v2.u32 	{%r42, %r43}, [%rd130];
	st.v2.u32 	[%rd129], {%r42, %r43};
	add.s64 	%rd158, %rd34, %rd158;
	setp.lt.u64 	%p47, %rd158, %rd8;
	@%p47 bra 	$L__BB0_35;
	bra.uni 	$L__BB0_45;
$L__BB0_36:
	not.pred 	%p35, %p61;
	@%p35 bra 	$L__BB0_46;
	setp.le.u64 	%p36, %rd6, %rd5;
	mov.b64 	%rd163, -8;
	@%p36 bra 	$L__BB0_45;
	setp.eq.s64 	%p37, %rd29, 3;
	mov.u64 	%rd160, %rd5;
	@%p37 bra 	$L__BB0_42;
	setp.eq.s64 	%p38, %rd29, 0;
	shl.b64 	%rd101, %rd5, 2;
	add.s64 	%rd56, %rd37, %rd101;
	ld.u32 	%r23, [%rd56];
	add.s64 	%rd57, %rd38, %rd101;
	st.u32 	[%rd57], %r23;
	mov.u64 	%rd160, %rd10;
	@%p38 bra 	$L__BB0_42;
	setp.eq.s64 	%p39, %rd29, 1;
	add.s64 	%rd58, %rd56, %rd34;
	ld.u32 	%r24, [%rd58];
	add.s64 	%rd59, %rd57, %rd34;
	st.u32 	[%rd59], %r24;
	mov.u64 	%rd160, %rd30;
	@%p39 bra 	$L__BB0_42;
	add.s64 	%rd160, %rd30, %rd7;
	add.s64 	%rd102, %rd58, %rd34;
	ld.u32 	%r25, [%rd102];
	add.s64 	%rd103, %rd59, %rd34;
	st.u32 	[%rd103], %r25;
$L__BB0_42:
	setp.lt.u64 	%p40, %rd16, 3;
	@%p40 bra 	$L__BB0_45;
	shl.b64 	%rd161, %rd160, 2;
$L__BB0_44:
	add.s64 	%rd106, %rd37, %rd161;
	ld.u32 	%r26, [%rd106];
	add.s64 	%rd107, %rd38, %rd161;
	st.u32 	[%rd107], %r26;
	add.s64 	%rd108, %rd106, %rd34;
	ld.u32 	%r27, [%rd108];
	add.s64 	%rd109, %rd107, %rd34;
	st.u32 	[%rd109], %r27;
	add.s64 	%rd110, %rd106, %rd35;
	ld.u32 	%r28, [%rd110];
	add.s64 	%rd111, %rd107, %rd35;
	st.u32 	[%rd111], %r28;
	mul.lo.s64 	%rd112, %rd7, 12;
	add.s64 	%rd113, %rd106, %rd112;
	ld.u32 	%r29, [%rd113];
	add.s64 	%rd114, %rd107, %rd112;
	st.u32 	[%rd114], %r29;
	add.s64 	%rd160, %rd160, %rd34;
	shl.b64 	%rd115, %rd7, 4;
	add.s64 	%rd161, %rd161, %rd115;
	setp.lt.u64 	%p41, %rd160, %rd6;
	@%p41 bra 	$L__BB0_44;
$L__BB0_45:
	and.b64  	%rd164, %rd73, %rd163;
	@%p11 bra 	$L__BB0_47;
$L__BB0_46:
	mov.u64 	%rd164, %rd36;
$L__BB0_47:
	sub.s64 	%rd70, %rd73, %rd164;
	setp.le.u64 	%p54, %rd70, %rd5;
	@%p54 bra 	$L__BB0_50;
	mov.u64 	%rd165, %rd5;
$L__BB0_49:
	add.s64 	%rd150, %rd165, %rd164;
	add.s64 	%rd151, %rd37, %rd150;
	ld.u8 	%rs1, [%rd151];
	add.s64 	%rd152, %rd38, %rd150;
	st.u8 	[%rd152], %rs1;
	add.s64 	%rd165, %rd165, %rd7;
	setp.lt.u64 	%p55, %rd165, %rd70;
	@%p55 bra 	$L__BB0_49;
$L__BB0_50:
	add.s32 	%r84, %r84, %r2;
	setp.lt.s32 	%p56, %r84, %r6;
	@%p56 bra 	$L__BB0_20;
$L__BB0_51:
	ret;

}


// ===== COMPILED SASS (sm_100) =====

	.target	sm_100

	.elftype	@"ET_EXEC"


//--------------------- .note.nv.tkinfo           --------------------------
	.section	.note.nv.tkinfo,"",@"SHT_NOTE"
	.sectionflags	@"SHF_NOTE_NV_TKINFO"
	.tkinfo
        /*0018*/ 	.word	0x00000002
        /*0030*/ 	.string	""
        /*0030*/ 	.string	"ptxas"
        /*0030*/ 	.string	"Cuda compilation tools, release 13.0, V13.0.88"
        /*0030*/ 	.string	"Build cuda_13.0.r13.0/compiler.36424714_0"
        /*0030*/ 	.string	"-arch sm_100 -m 64 "



//--------------------- .note.nv.cuinfo           --------------------------
	.section	.note.nv.cuinfo,"",@"SHT_NOTE"
	.sectionflags	@"SHF_NOTE_NV_CUINFO"
        /*0018*/ 	.short	0x0002
        /*001a*/ 	.short	0x0064
        /*001c*/ 	.short	0x0082
	.zero		2


//--------------------- .nv.info                  --------------------------
	.section	.nv.info,"",@"SHT_CUDA_INFO"
	.align	4


	//----- nvinfo : EIATTR_REGCOUNT
	.align		4
        /*0000*/ 	.byte	0x04, 0x2f
        /*0002*/ 	.short	(.L_1 - .L_0)
	.align		4
.L_0:
        /*0004*/ 	.word	index@(vectorised_copy)
        /*0008*/ 	.word	0x00000020


	//----- nvinfo : EIATTR_FRAME_SIZE
	.align		4
.L_1:
        /*000c*/ 	.byte	0x04, 0x11
        /*000e*/ 	.short	(.L_3 - .L_2)
	.align		4
.L_2:
        /*0010*/ 	.word	index@($__internal_0_$__cuda_sm20_div_u64)
        /*0014*/ 	.word	0x00000000


	//----- nvinfo : EIATTR_FRAME_SIZE
	.align		4
.L_3:
        /*0018*/ 	.byte	0x04, 0x11
        /*001a*/ 	.short	(.L_5 - .L_4)
	.align		4
.L_4:
        /*001c*/ 	.word	index@(vectorised_copy)
        /*0020*/ 	.word	0x00000000


	//----- nvinfo : EIATTR_MIN_STACK_SIZE
	.align		4
.L_5:
        /*0024*/ 	.byte	0x04, 0x12
        /*0026*/ 	.short	(.L_7 - .L_6)
	.align		4
.L_6:
        /*0028*/ 	.word	index@(vectorised_copy)
        /*002c*/ 	.word	0x00000000
.L_7:


//--------------------- .nv.compat                --------------------------
	.section	.nv.compat,"",@"SHT_CUDA_COMPAT_INFO"
	.align	4
        /*0000*/ 	.byte	0x02, 0x09, 0x00, 0x00, 0x02, 0x02, 0x01, 0x00, 0x02, 0x05, 0x05, 0x00, 0x03, 0x07, 0x01, 0x01
        /*0010*/ 	.byte	0x02, 0x03, 0x00, 0x00, 0x02, 0x06, 0x01, 0x00, 0x04, 0x0b, 0x08, 0x00, 0x09, 0x00, 0x00, 0x00
        /*0020*/ 	.byte	0x00, 0x00, 0x00, 0x00


//--------------------- .nv.info.vectorised_copy  --------------------------
	.section	.nv.info.vectorised_copy,"",@"SHT_CUDA_INFO"
	.sectionflags	@""
	.align	4


	//----- nvinfo : EIATTR_CUDA_API_VERSION
	.align		4
        /*0000*/ 	.byte	0x04, 0x37
        /*0002*/ 	.short	(.L_9 - .L_8)
.L_8:
        /*0004*/ 	.word	0x00000082


	//----- nvinfo : EIATTR_KPARAM_INFO
	.align		4
.L_9:
        /*0008*/ 	.byte	0x04, 0x17
        /*000a*/ 	.short	(.L_11 - .L_10)
.L_10:
        /*000c*/ 	.word	0x00000000
        /*0010*/ 	.short	0x0003
        /*0012*/ 	.short	0x0018
        /*0014*/ 	.byte	0x00, 0xf0, 0x11, 0x00


	//----- nvinfo : EIATTR_KPARAM_INFO
	.align		4
.L_11:
        /*0018*/ 	.byte	0x04, 0x17
        /*001a*/ 	.short	(.L_13 - .L_12)
.L_12:
        /*001c*/ 	.word	0x00000000
        /*0020*/ 	.short	0x0002
        /*0022*/ 	.short	0x0010
        /*0024*/ 	.byte	0x00, 0xf0, 0x21, 0x00


	//----- nvinfo : EIATTR_KPARAM_INFO
	.align		4
.L_13:
        /*0028*/ 	.byte	0x04, 0x17
        /*002a*/ 	.short	(.L_15 - .L_14)
.L_14:
        /*002c*/ 	.word	0x00000000
        /*0030*/ 	.short	0x0001
        /*0032*/ 	.short	0x0008
        /*0034*/ 	.byte	0x00, 0xf5, 0x21, 0x00


	//----- nvinfo : EIATTR_KPARAM_INFO
	.align		4
.L_15:
        /*0038*/ 	.byte	0x04, 0x17
        /*003a*/ 	.short	(.L_17 - .L_16)
.L_16:
        /*003c*/ 	.word	0x00000000
        /*0040*/ 	.short	0x0000
        /*0042*/ 	.short	0x0000
        /*0044*/ 	.byte	0x00, 0xf5, 0x21, 0x00


	//----- nvinfo : EIATTR_SPARSE_MMA_MASK
	.align		4
.L_17:
        /*0048*/ 	.byte	0x03, 0x50
        /*004a*/ 	.short	0x0000


	//----- nvinfo : EIATTR_MAXREG_COUNT
	.align		4
        /*004c*/ 	.byte	0x03, 0x1b
        /*004e*/ 	.short	0x00ff


	//----- nvinfo : EIATTR_MERCURY_ISA_VERSION
	.align		4
        /*0050*/ 	.byte	0x03, 0x5f
        /*0052*/ 	.short	0x0101


	//----- nvinfo : EIATTR_VRC_CTA_INIT_COUNT
	.align		4
        /*0054*/ 	.byte	0x02, 0x4a
	.zero		1
	.zero		1


	//----- nvinfo : EIATTR_EXIT_INSTR_OFFSETS
	.align		4
        /*0058*/ 	.byte	0x04, 0x1c
        /*005a*/ 	.short	(.L_19 - .L_18)


	//   ....[0]....
.L_18:
        /*005c*/ 	.word	0x00000390


	//   ....[1]....
        /*0060*/ 	.word	0x00002070


	//----- nvinfo : EIATTR_CRS_STACK_SIZE
	.align		4
.L_19:
        /*0064*/ 	.byte	0x04, 0x1e
        /*0066*/ 	.short	(.L_21 - .L_20)
.L_20:
        /*0068*/ 	.word	0x00000000


	//----- nvinfo : EIATTR_CBANK_PARAM_SIZE
	.align		4
.L_21:
        /*006c*/ 	.byte	0x03, 0x19
        /*006e*/ 	.short	0x001c


	//----- nvinfo : EIATTR_PARAM_CBANK
	.align		4
        /*0070*/ 	.byte	0x04, 0x0a
        /*0072*/ 	.short	(.L_23 - .L_22)
	.align		4
.L_22:
        /*0074*/ 	.word	index@(.nv.constant0.vectorised_copy)
        /*0078*/ 	.short	0x0380
        /*007a*/ 	.short	0x001c


	//----- nvinfo : EIATTR_SW_WAR
	.align		4
.L_23:
        /*007c*/ 	.byte	0x04, 0x36
        /*007e*/ 	.short	(.L_25 - .L_24)
.L_24:
        /*0080*/ 	.word	0x00000008
.L_25:


//--------------------- .nv.callgraph             --------------------------
	.section	.nv.callgraph,"",@"SHT_CUDA_CALLGRAPH"
	.align	4
	.sectionentsize	8
	.align		4
        /*0000*/ 	.word	0x00000000
	.align		4
        /*0004*/ 	.word	0xffffffff
	.align		4
        /*0008*/ 	.word	0x00000000
	.align		4
        /*000c*/ 	.word	0xfffffffe
	.align		4
        /*0010*/ 	.word	0x00000000
	.align		4
        /*0014*/ 	.word	0xfffffffd
	.align		4
        /*0018*/ 	.word	0x00000000
	.align		4
        /*001c*/ 	.word	0xfffffffc


//--------------------- .text.vectorised_copy     --------------------------
	.section	.text.vectorised_copy,"ax",@progbits
	.align	128
        .global         vectorised_copy
        .type           vectorised_copy,@function
        .size           vectorised_copy,(.L_x_35 - vectorised_copy)
        .other          vectorised_copy,@"STO_CUDA_ENTRY STV_DEFAULT"
vectorised_copy:
.text.vectorised_copy:
[----:B------:R-:W-:Y:S08]  /*0000*/  LDC R1, c[0x0][0x37c] ;  /* 0x0000df00ff017b82 */ /* 0x000ff00000000800 */
[----:B------:R-:W0:Y:S01]  /*0010*/  S2UR UR16, SR_CTAID.X ;  /* 0x00000000001079c3 */ /* 0x000e220000002500 */
[----:B------:R-:W0:Y:S01]  /*0020*/  LDCU.128 UR4, c[0x0][0x380] ;  /* 0x00007000ff0477ac */ /* 0x000e220008000c00 */
[----:B------:R-:W1:Y:S01]  /*0030*/  LDCU.64 UR14, c[0x0][0x358] ;  /* 0x00006b00ff0e77ac */ /* 0x000e620008000a00 */
[----:B0-----:R-:W-:-:S06]  /*0040*/  UIMAD.WIDE.U32 UR4, UR16, 0x8, UR4 ;  /* 0x00000008100478a5 */ /* 0x001fcc000f8e0004 */
[----:B------:R-:W-:Y:S02]  /*0050*/  IMAD.U32 R2, RZ, RZ, UR4 ;  /* 0x00000004ff027e24 */ /* 0x000fe4000f8e00ff */
[----:B------:R-:W-:-:S05]  /*0060*/  IMAD.U32 R3, RZ, RZ, UR5 ;  /* 0x00000005ff037e24 */ /* 0x000fca000f8e00ff */
[----:B-1----:R-:W2:Y:S01]  /*0070*/  LDG.E R2, desc[UR14][R2.64] ;  /* 0x0000000e02027981 */ /* 0x002ea2000c1e1900 */
[----:B------:R-:W-:Y:S01]  /*0080*/  UIMAD.WIDE.U32 UR4, UR16, 0x8, UR6 ;  /* 0x00000008100478a5 */ /* 0x000fe2000f8e0006 */
[----:B------:R-:W0:Y:S05]  /*0090*/  LDCU.64 UR6, c[0x0][0x390] ;  /* 0x00007200ff0677ac */ /* 0x000e2a0008000a00 */
[----:B------:R-:W-:Y:S02]  /*00a0*/  IMAD.U32 R4, RZ, RZ, UR4 ;  /* 0x00000004ff047e24 */ /* 0x000fe4000f8e00ff */
[----:B------:R-:W-:Y:S01]  /*00b0*/  IMAD.U32 R5, RZ, RZ, UR5 ;  /* 0x00000005ff057e24 */ /* 0x000fe2000f8e00ff */
[----:B--2---:R-:W-:-:S13]  /*00c0*/  R2UR UR8, R2 ;  /* 0x00000000020872ca */ /* 0x004fda00000e0000 */
[----:B------:R-:W-:-:S06]  /*00d0*/  ULOP3.LUT UP0, URZ, UR8, 0xf, URZ, 0xc0, !UPT ;  /* 0x0000000f08ff7892 */ /* 0x000fcc000f80c0ff */
[----:B------:R-:W-:-:S13]  /*00e0*/  PLOP3.LUT P0, PT, PT, PT, UP0, 0x80, 0x8 ;  /* 0x000000000008781c */ /* 0x000fda0003f0f008 */
[----:B------:R-:W2:Y:S01]  /*00f0*/  @!P0 LDG.E R0, desc[UR14][R4.64] ;  /* 0x0000000e04008981 */ /* 0x000ea2000c1e1900 */
[----:B0-----:R-:W-:Y:S02]  /*0100*/  UISETP.GT.U32.AND UP1, UPT, UR6, 0xf, UPT ;  /* 0x0000000f0600788c */ /* 0x001fe4000bf24070 */
[----:B------:R-:W-:Y:S01]  /*0110*/  UPLOP3.LUT UP3, UPT, UPT, UPT, UPT, 0x40, 0x4 ;  /* 0x000000000004789c */ /* 0x000fe20003f6e870 */
[----:B--2---:R-:W-:Y:S01]  /*0120*/  @!P0 R2UR UR4, R0 ;  /* 0x00000000000482ca */ /* 0x004fe200000e0000 */
[----:B------:R-:W-:Y:S02]  /*0130*/  IMAD.U32 R0, RZ, RZ, UR7 ;  /* 0x00000007ff007e24 */ /* 0x000fe4000f8e00ff */
[----:B------:R-:W-:-:S04]  /*0140*/  PLOP3.LUT P0, PT, PT, PT, UP1, 0x80, 0x8 ;  /* 0x000000000008781c */ /* 0x000fc80003f0f018 */
[----:B------:R-:W-:-:S06]  /*0150*/  ISETP.GT.U32.AND.EX P0, PT, R0, RZ, PT, P0 ;  /* 0x000000ff0000720c */ /* 0x000fcc0003f04100 */
[----:B------:R-:W-:-:S04]  /*0160*/  @!UP0 ULOP3.LUT UP2, URZ, UR4, 0xf, URZ, 0xc0, !UPT ;  /* 0x0000000f04ff8892 */ /* 0x000fc8000f84c0ff */
[----:B------:R-:W-:Y:S02]  /*0170*/  @!UP0 UPLOP3.LUT UP3, UPT, UPT, UPT, UP2, 0x40, 0x4 ;  /* 0x000000000004889c */ /* 0x000fe40003f6e820 */
[----:B------:R-:W-:Y:S02]  /*0180*/  UPLOP3.LUT UP0, UPT, UPT, UPT, UPT, 0x40, 0x4 ;  /* 0x000000000004789c */ /* 0x000fe40003f0e870 */
[----:B------:R-:W-:Y:S02]  /*0190*/  UPLOP3.LUT UP2, UPT, UPT, UPT, UPT, 0x40, 0x4 ;  /* 0x000000000004789c */ /* 0x000fe40003f4e870 */
[----:B------:R-:W-:Y:S01]  /*01a0*/  PLOP3.LUT P1, PT, PT, PT, UP3, 0x80, 0x8 ;  /* 0x000000000008781c */ /* 0x000fe20003f2f038 */
[----:B------:R-:W-:-:S12]  /*01b0*/  UISETP.GT.U32.AND.EX UP1, UPT, UR7, URZ, UP3, UP1 ;  /* 0x000000ff0700728c */ /* 0x000fd80009f24110 */
[----:B------:R-:W-:Y:S05]  /*01c0*/  @P1 BRA P0, `(.L_x_0) ;  /* 0x0000000000641947 */ /* 0x000fea0000000000 */
[----:B------:R-:W-:-:S06]  /*01d0*/  ULOP3.LUT UP2, URZ, UR8, 0x7, URZ, 0xc0, !UPT ;  /* 0x0000000708ff7892 */ /* 0x000fcc000f84c0ff */
[----:B------:R-:W-:-:S13]  /*01e0*/  PLOP3.LUT P0, PT, PT, PT, UP2, 0x80, 0x8 ;  /* 0x000000000008781c */ /* 0x000fda0003f0f028 */
[----:B------:R-:W2:Y:S01]  /*01f0*/  @!P0 LDG.E R0, desc[UR14][R4.64] ;  /* 0x0000000e04008981 */ /* 0x000ea2000c1e1900 */
[----:B------:R-:W-:Y:S02]  /*0200*/  UISETP.GT.U32.AND UP4, UPT, UR6, 0x7, UPT ;  /* 0x000000070600788c */ /* 0x000fe4000bf84070 */
[----:B------:R-:W-:Y:S01]  /*0210*/  UPLOP3.LUT UP0, UPT, UPT, UPT, UPT, 0x40, 0x4 ;  /* 0x000000000004789c */ /* 0x000fe20003f0e870 */
[----:B--2---:R-:W-:Y:S01]  /*0220*/  @!P0 R2UR UR4, R0 ;  /* 0x00000000000482ca */ /* 0x004fe200000e0000 */
[----:B------:R-:W-:Y:S02]  /*0230*/  IMAD.U32 R0, RZ, RZ, UR7 ;  /* 0x00000007ff007e24 */ /* 0x000fe4000f8e00ff */
[----:B------:R-:W-:-:S04]  /*0240*/  PLOP3.LUT P0, PT, PT, PT, UP4, 0x80, 0x8 ;  /* 0x000000000008781c */ /* 0x000fc80003f0f048 */
[----:B------:R-:W-:-:S06]  /*0250*/  ISETP.GT.U32.AND.EX P0, PT, R0, RZ, PT, P0 ;  /* 0x000000ff0000720c */ /* 0x000fcc0003f04100 */
[----:B------:R-:W-:-:S04]  /*0260*/  @!UP2 ULOP3.LUT UP3, URZ, UR4, 0x7, URZ, 0xc0, !UPT ;  /* 0x0000000704ffa892 */ /* 0x000fc8000f86c0ff */
[----:B------:R-:W-:Y:S02]  /*0270*/  @!UP2 UPLOP3.LUT UP0, UPT, UPT, UPT, UP3, 0x40, 0x4 ;  /* 0x000000000004a89c */ /* 0x000fe40003f0e830 */
[----:B------:R-:W-:-:S04]  /*0280*/  UPLOP3.LUT UP2, UPT, UPT, UPT, UPT, 0x40, 0x4 ;  /* 0x000000000004789c */ /* 0x000fc80003f4e870 */
[----:B------:R-:W-:Y:S01]  /*0290*/  PLOP3.LUT P1, PT, PT, PT, UP0, 0x80, 0x8 ;  /* 0x000000000008781c */ /* 0x000fe20003f2f008 */
[----:B------:R-:W-:-:S12]  /*02a0*/  UPLOP3.LUT UP0, UPT, UPT, UPT, UPT, 0x80, 0x8 ;  /* 0x000000000008789c */ /* 0x000fd80003f0f070 */
[----:B------:R-:W-:Y:S05]  /*02b0*/  @P1 BRA P0, `(.L_x_0) ;  /* 0x0000000000281947 */ /* 0x000fea0000000000 */
[----:B------:R-:W-:Y:S02]  /*02c0*/  ULOP3.LUT UP4, URZ, UR8, 0x3, URZ, 0xc0, !UPT ;  /* 0x0000000308ff7892 */ /* 0x000fe4000f88c0ff */
[----:B------:R-:W-:Y:S02]  /*02d0*/  UISETP.GT.U32.AND UP2, UPT, UR6, 0x3, UPT ;  /* 0x000000030600788c */ /* 0x000fe4000bf44070 */
[----:B------:R-:W-:Y:S02]  /*02e0*/  UPLOP3.LUT UP0, UPT, UPT, UPT, UPT, 0x40, 0x4 ;  /* 0x000000000004789c */ /* 0x000fe40003f0e870 */
[----:B------:R-:W-:-:S03]  /*02f0*/  UPLOP3.LUT UP3, UPT, UPT, UPT, UPT, 0x40, 0x4 ;  /* 0x000000000004789c */ /* 0x000fc60003f6e870 */
[----:B------:R-:W-:Y:S08]  /*0300*/  BRA.U UP4, `(.L_x_1) ;  /* 0x0000000104107547 */ /* 0x000ff0000b800000 */
[----:B------:R-:W2:Y:S02]  /*0310*/  LDG.E R4, desc[UR14][R4.64] ;  /* 0x0000000e04047981 */ /* 0x000ea4000c1e1900 */
[----:B--2---:R-:W-:-:S13]  /*0320*/  R2UR UR4, R4 ;  /* 0x00000000040472ca */ /* 0x004fda00000e0000 */
[----:B------:R-:W-:-:S04]  /*0330*/  ULOP3.LUT UP3, URZ, UR4, 0x3, URZ, 0xc0, !UPT ;  /* 0x0000000304ff7892 */ /* 0x000fc8000f86c0ff */
[----:B------:R-:W-:-:S11]  /*0340*/  UPLOP3.LUT UP3, UPT, UPT, UPT, UP3, 0x40, 0x4 ;  /* 0x000000000004789c */ /* 0x000fd60003f6e830 */
.L_x_1:
[----:B------:R-:W-:-:S11]  /*0350*/  UISETP.GT.U32.AND.EX UP2, UPT, UR7, URZ, UP3, UP2 ;  /* 0x000000ff0700728c */ /* 0x000fd60009f44120 */
.L_x_0:
[----:B------:R-:W0:Y:S02]  /*0360*/  LDCU UR4, c[0x0][0x398] ;  /* 0x00007300ff0477ac */ /* 0x000e240008000800 */
[----:B0-----:R-:W-:-:S06]  /*0370*/  UISETP.GE.AND UP3, UPT, UR16, UR4, UPT ;  /* 0x000000041000728c */ /* 0x001fcc000bf66270 */
[----:B------:R-:W-:-:S13]  /*0380*/  PLOP3.LUT P0, PT, PT, PT, UP3, 0x80, 0x8 ;  /* 0x000000000008781c */ /* 0x000fda0003f0f038 */
[----:B------:R-:W-:Y:S05]  /*0390*/  @P0 EXIT ;  /* 0x000000000000094d */ /* 0x000fea0003800000 */
[----:B------:R-:W0:Y:S01]  /*03a0*/  S2R R23, SR_TID.X ;  /* 0x0000000000177919 */ /* 0x000e220000002100 */
[----:B------:R-:W0:Y:S01]  /*03b0*/  LDCU UR17, c[0x0][0x360] ;  /* 0x00006c00ff1177ac */ /* 0x000e220008000800 */
[----:B------:R-:W-:Y:S01]  /*03c0*/  BSSY.RECONVERGENT B0, `(.L_x_2) ;  /* 0x000002d000007945 */ /* 0x000fe20003800200 */
[----:B------:R-:W-:Y:S02]  /*03d0*/  USHF.R.U32.HI UR24, URZ, 0x2, UR7 ;  /* 0x00000002ff187899 */ /* 0x000fe40008011607 */
[----:B------:R-:W-:Y:S02]  /*03e0*/  USHF.R.U64 UR23, UR6, 0x2, UR7 ;  /* 0x0000000206177899 */ /* 0x000fe40008001207 */
[----:B------:R-:W-:Y:S02]  /*03f0*/  USHF.R.U64 UR6, UR6, 0x3, UR7 ;  /* 0x0000000306067899 */ /* 0x000fe40008001207 */
[----:B------:R-:W-:Y:S01]  /*0400*/  IMAD.U32 R0, RZ, RZ, UR24 ;  /* 0x00000018ff007e24 */ /* 0x000fe2000f8e00ff */
[----:B------:R-:W-:Y:S01]  /*0410*/  USHF.R.U32.HI UR7, URZ, 0x3, UR7 ;  /* 0x00000003ff077899 */ /* 0x000fe20008011607 */
[----:B------:R-:W-:Y:S01]  /*0420*/  UMOV UR4, URZ ;  /* 0x000000ff00047c82 */ /* 0x000fe20008000000 */
[----:B0-----:R-:W-:-:S04]  /*0430*/  IADD3 R7, P0, PT, R23, UR17, RZ ;  /* 0x0000001117077c10 */ /* 0x001fc8000ff1e0ff */
[C---:B------:R-:W-:Y:S01]  /*0440*/  ISETP.LT.U32.AND P1, PT, R7.reuse, UR23, PT ;  /* 0x0000001707007c0c */ /* 0x040fe2000bf21070 */
[----:B------:R-:W-:Y:S01]  /*0450*/  IMAD.X R9, RZ, RZ, RZ, P0 ;  /* 0x000000ffff097224 */ /* 0x000fe200000e06ff */
[----:B------:R-:W-:-:S04]  /*0460*/  ISETP.GE.U32.AND P0, PT, R7, UR23, PT ;  /* 0x0000001707007c0c */ /* 0x000fc8000bf06070 */
[----:B------:R-:W-:Y:S02]  /*0470*/  ISETP.GT.U32.AND.EX P1, PT, R0, R9, PT, P1 ;  /* 0x000000090000720c */ /* 0x000fe40003f24110 */
[----:B------:R-:W-:Y:S02]  /*0480*/  ISETP.GE.U32.AND.EX P0, PT, R9, UR24, PT, P0 ;  /* 0x0000001809007c0c */ /* 0x000fe4000bf06100 */
[----:B------:R-:W-:Y:S02]  /*0490*/  SEL R5, R7, UR23, !P1 ;  /* 0x0000001707057c07 */ /* 0x000fe4000c800000 */
[----:B------:R-:W-:Y:S02]  /*04a0*/  SEL R6, RZ, 0x1, P0 ;  /* 0x00000001ff067807 */ /* 0x000fe40000000000 */
[----:B------:R-:W-:Y:S02]  /*04b0*/  SEL R14, R9, UR24, !P1 ;  /* 0x00000018090e7c07 */ /* 0x000fe4000c800000 */
[----:B------:R-:W-:-:S04]  /*04c0*/  IADD3 R5, P0, P1, R5, -R7, -R6 ;  /* 0x8000000705057210 */ /* 0x000fc8000791e806 */
[----:B------:R-:W-:-:S04]  /*04d0*/  IADD3.X R14, PT, PT, R14, -0x1, ~R9, P0, P1 ;  /* 0xffffffff0e0e7810 */ /* 0x000fc800007e2c09 */
[----:B------:R-:W-:-:S13]  /*04e0*/  ISETP.NE.U32.AND P0, PT, R14, RZ, PT ;  /* 0x000000ff0e00720c */ /* 0x000fda0003f05070 */
[----:B------:R-:W-:Y:S05]  /*04f0*/  @P0 BRA `(.L_x_3) ;  /* 0x0000000000500947 */ /* 0x000fea0003800000 */
[----:B------:R-:W0:Y:S01]  /*0500*/  I2F.U32.RP R0, UR17 ;  /* 0x0000001100007d06 */ /* 0x000e220008209000 */
[----:B------:R-:W-:-:S07]  /*0510*/  ISETP.NE.U32.AND P2, PT, RZ, UR17, PT ;  /* 0x00000011ff007c0c */ /* 0x000fce000bf45070 */
[----:B0-----:R-:W0:Y:S02]  /*0520*/  MUFU.RCP R0, R0 ;  /* 0x0000000000007308 */ /* 0x001e240000001000 */
[----:B0-----:R-:W-:-:S06]  /*0530*/  VIADD R2, R0, 0xffffffe ;  /* 0x0ffffffe00027836 */ /* 0x001fcc0000000000 */
[----:B------:R0:W1:Y:S02]  /*0540*/  F2I.FTZ.U32.TRUNC.NTZ R3, R2 ;  /* 0x0000000200037305 */ /* 0x000064000021f000 */
[----:B0-----:R-:W-:Y:S02]  /*0550*/  IMAD.MOV.U32 R2, RZ, RZ, RZ ;  /* 0x000000ffff027224 */ /* 0x001fe400078e00ff */
[----:B-1----:R-:W-:-:S04]  /*0560*/  IMAD.MOV R11, RZ, RZ, -R3 ;  /* 0x000000ffff0b7224 */ /* 0x002fc800078e0a03 */
[----:B------:R-:W-:-:S04]  /*0570*/  IMAD R11, R11, UR17, RZ ;  /* 0x000000110b0b7c24 */ /* 0x000fc8000f8e02ff */
[----:B------:R-:W-:-:S06]  /*0580*/  IMAD.HI.U32 R3, R3, R11, R2 ;  /* 0x0000000b03037227 */ /* 0x000fcc00078e0002 */
[----:B------:R-:W-:-:S04]  /*0590*/  IMAD.HI.U32 R4, R3, R5, RZ ;  /* 0x0000000503047227 */ /* 0x000fc800078e00ff */
[----:B------:R-:W-:-:S04]  /*05a0*/  IMAD.MOV R8, RZ, RZ, -R4 ;  /* 0x000000ffff087224 */ /* 0x000fc800078e0a04 */
[----:B------:R-:W-:Y:S02]  /*05b0*/  IMAD R3, R8, UR17, R5 ;  /* 0x0000001108037c24 */ /* 0x000fe4000f8e0205 */
[----:B------:R-:W-:-:S03]  /*05c0*/  IMAD.MOV.U32 R5, RZ, RZ, RZ ;  /* 0x000000ffff057224 */ /* 0x000fc600078e00ff */
[----:B------:R-:W-:-:S13]  /*05d0*/  ISETP.GE.U32.AND P0, PT, R3, UR17, PT ;  /* 0x0000001103007c0c */ /* 0x000fda000bf06070 */
[----:B------:R-:W-:Y:S02]  /*05e0*/  @P0 VIADD R3, R3, -UR17 ;  /* 0x8000001103030c36 */ /* 0x000fe40008000000 */
[----:B------:R-:W-:-:S03]  /*05f0*/  @P0 VIADD R4, R4, 0x1 ;  /* 0x0000000104040836 */ /* 0x000fc60000000000 */
[----:B------:R-:W-:-:S13]  /*0600*/  ISETP.GE.U32.AND P1, PT, R3, UR17, PT ;  /* 0x0000001103007c0c */ /* 0x000fda000bf26070 */
[----:B------:R-:W-:Y:S01]  /*0610*/  @P1 VIADD R4, R4, 0x1 ;  /* 0x0000000104041836 */ /* 0x000fe20000000000 */
[----:B------:R-:W-:Y:S01]  /*0620*/  @!P2 LOP3.LUT R4, RZ, UR17, RZ, 0x33, !PT ;  /* 0x00000011ff04ac12 */ /* 0x000fe2000f8e33ff */
[----:B------:R-:W-:Y:S06]  /*0630*/  BRA `(.L_x_4) ;  /* 0x0000000000147947 */ /* 0x000fec0003800000 */
.L_x_3:
[----:B------:R-:W-:Y:S01]  /*0640*/  IMAD.U32 R15, RZ, RZ, UR17 ;  /* 0x00000011ff0f7e24 */ /* 0x000fe2000f8e00ff */
[----:B------:R-:W-:-:S07]  /*0650*/  MOV R4, 0x670 ;  /* 0x0000067000047802 */ /* 0x000fce0000000f00 */
[----:B------:R-:W-:Y:S05]  /*0660*/  CALL.REL.NOINC `($__internal_0_$__cuda_sm20_div_u64) ;  /* 0x0000001800847944 */ /* 0x000fea0003c00000 */
[----:B------:R-:W-:Y:S02]  /*0670*/  IMAD.MOV.U32 R4, RZ, RZ, R10 ;  /* 0x000000ffff047224 */ /* 0x000fe400078e000a */
[----:B------:R-:W-:-:S07]  /*0680*/  IMAD.MOV.U32 R5, RZ, RZ, R11 ;  /* 0x000000ffff057224 */ /* 0x000fce00078e000b */
.L_x_4:
[----:B------:R-:W-:Y:S05]  /*0690*/  BSYNC.RECONVERGENT B0 ;  /* 0x0000000000007941 */ /* 0x000fea0003800200 */
.L_x_2:
[----:B------:R-:W-:Y:S01]  /*06a0*/  IMAD.U32 R0, RZ, RZ, UR7 ;  /* 0x00000007ff007e24 */ /* 0x000fe2000f8e00ff */
[C---:B------:R-:W-:Y:S01]  /*06b0*/  ISETP.LT.U32.AND P1, PT, R7.reuse, UR6, PT ;  /* 0x0000000607007c0c */ /* 0x040fe2000bf21070 */
[----:B------:R-:W0:Y:S01]  /*06c0*/  LDC.64 R24, c[0x0][0x390] ;  /* 0x0000e400ff187b82 */ /* 0x000e220000000a00 */
[----:B------:R-:W-:Y:S01]  /*06d0*/  ISETP.GE.U32.AND P0, PT, R7, UR6, PT ;  /* 0x0000000607007c0c */ /* 0x000fe2000bf06070 */
[----:B------:R-:W-:Y:S01]  /*06e0*/  BSSY.RECONVERGENT B0, `(.L_x_5) ;  /* 0x0000028000007945 */ /* 0x000fe20003800200 */
[----:B------:R-:W-:Y:S02]  /*06f0*/  ISETP.GT.U32.AND.EX P1, PT, R0, R9, PT, P1 ;  /* 0x000000090000720c */ /* 0x000fe40003f24110 */
[----:B------:R-:W-:Y:S02]  /*0700*/  ISETP.GE.U32.AND.EX P0, PT, R9, UR7, PT, P0 ;  /* 0x0000000709007c0c */ /* 0x000fe4000bf06100 */
[----:B------:R-:W-:Y:S02]  /*0710*/  SEL R3, R7, UR6, !P1 ;  /* 0x0000000607037c07 */ /* 0x000fe4000c800000 */
[----:B------:R-:W-:-:S02]  /*0720*/  SEL R2, RZ, 0x1, P0 ;  /* 0x00000001ff027807 */ /* 0x000fc40000000000 */
[----:B------:R-:W-:Y:S02]  /*0730*/  SEL R14, R9, UR7, !P1 ;  /* 0x00000007090e7c07 */ /* 0x000fe4000c800000 */
[----:B------:R-:W-:-:S04]  /*0740*/  IADD3 R3, P0, P1, R3, -R7, -R2 ;  /* 0x8000000703037210 */ /* 0x000fc8000791e802 */
[----:B------:R-:W-:Y:S02]  /*0750*/  IADD3.X R14, PT, PT, R14, -0x1, ~R9, P0, P1 ;  /* 0xffffffff0e0e7810 */ /* 0x000fe400007e2c09 */
[----:B------:R-:W-:Y:S02]  /*0760*/  IADD3 R6, P1, PT, R4, R6, RZ ;  /* 0x0000000604067210 */ /* 0x000fe40007f3e0ff */
[----:B------:R-:W-:-:S03]  /*0770*/  ISETP.NE.U32.AND P0, PT, R14, RZ, PT ;  /* 0x000000ff0e00720c */ /* 0x000fc60003f05070 */
[----:B------:R-:W-:Y:S01]  /*0780*/  IMAD.X R0, RZ, RZ, R5, P1 ;  /* 0x000000ffff007224 */ /* 0x000fe200008e0605 */
[--C-:B0-----:R-:W-:Y:S02]  /*0790*/  SHF.R.U64 R24, R24, 0x4, R25.reuse ;  /* 0x0000000418187819 */ /* 0x101fe40000001219 */
[----:B------:R-:W-:-:S07]  /*07a0*/  SHF.R.U32.HI R22, RZ, 0x4, R25 ;  /* 0x00000004ff167819 */ /* 0x000fce0000011619 */
[----:B------:R-:W-:Y:S05]  /*07b0*/  @P0 BRA `(.L_x_6) ;  /* 0x0000000000500947 */ /* 0x000fea0003800000 */
[----:B------:R-:W0:Y:S01]  /*07c0*/  I2F.U32.RP R10, UR17 ;  /* 0x00000011000a7d06 */ /* 0x000e220008209000 */
[----:B------:R-:W-:Y:S01]  /*07d0*/  IMAD.MOV.U32 R4, RZ, RZ, RZ ;  /* 0x000000ffff047224 */ /* 0x000fe200078e00ff */
[----:B------:R-:W-:-:S06]  /*07e0*/  ISETP.NE.U32.AND P2, PT, RZ, UR17, PT ;  /* 0x00000011ff007c0c */ /* 0x000fcc000bf45070 */
[----:B0-----:R-:W0:Y:S02]  /*07f0*/  MUFU.RCP R10, R10 ;  /* 0x0000000a000a7308 */ /* 0x001e240000001000 */
[----:B0-----:R-:W-:-:S06]  /*0800*/  VIADD R5, R10, 0xffffffe ;  /* 0x0ffffffe0a057836 */ /* 0x001fcc0000000000 */
[----:B------:R-:W0:Y:S02]  /*0810*/  F2I.FTZ.U32.TRUNC.NTZ R5, R5 ;  /* 0x0000000500057305 */ /* 0x000e24000021f000 */
[----:B0-----:R-:W-:-:S04]  /*0820*/  IMAD.MOV R11, RZ, RZ, -R5 ;  /* 0x000000ffff0b7224 */ /* 0x001fc800078e0a05 */
[----:B------:R-:W-:-:S04]  /*0830*/  IMAD R11, R11, UR17, RZ ;  /* 0x000000110b0b7c24 */ /* 0x000fc8000f8e02ff */
[----:B------:R-:W-:-:S04]  /*0840*/  IMAD.HI.U32 R4, R5, R11, R4 ;  /* 0x0000000b05047227 */ /* 0x000fc800078e0004 */
[----:B------:R-:W-:Y:S02]  /*0850*/  IMAD.MOV.U32 R5, RZ, RZ, RZ ;  /* 0x000000ffff057224 */ /* 0x000fe400078e00ff */
[----:B------:R-:W-:-:S04]  /*0860*/  IMAD.HI.U32 R4, R4, R3, RZ ;  /* 0x0000000304047227 */ /* 0x000fc800078e00ff */
[----:B------:R-:W-:-:S04]  /*0870*/  IMAD.MOV R8, RZ, RZ, -R4 ;  /* 0x000000ffff087224 */ /* 0x000fc800078e0a04 */
[----:B------:R-:W-:-:S05]  /*0880*/  IMAD R3, R8, UR17, R3 ;  /* 0x0000001108037c24 */ /* 0x000fca000f8e0203 */
[----:B------:R-:W-:-:S13]  /*0890*/  ISETP.GE.U32.AND P0, PT, R3, UR17, PT ;  /* 0x0000001103007c0c */ /* 0x000fda000bf06070 */
[----:B------:R-:W-:Y:S02]  /*08a0*/  @P0 VIADD R3, R3, -UR17 ;  /* 0x8000001103030c36 */ /* 0x000fe40008000000 */
[----:B------:R-:W-:-:S03]  /*08b0*/  @P0 VIADD R4, R4, 0x1 ;  /* 0x0000000104040836 */ /* 0x000fc60000000000 */
[----:B------:R-:W-:-:S13]  /*08c0*/  ISETP.GE.U32.AND P1, PT, R3, UR17, PT ;  /* 0x0000001103007c0c */ /* 0x000fda000bf26070 */
[----:B------:R-:W-:Y:S01]  /*08d0*/  @P1 VIADD R4, R4, 0x1 ;  /* 0x0000000104041836 */ /* 0x000fe20000000000 */
[----:B------:R-:W-:Y:S01]  /*08e0*/  @!P2 LOP3.LUT R4, RZ, UR17, RZ, 0x33, !PT ;  /* 0x00000011ff04ac12 */ /* 0x000fe2000f8e33ff */
[----:B------:R-:W-:Y:S06]  /*08f0*/  BRA `(.L_x_7) ;  /* 0x0000000000187947 */ /* 0x000fec0003800000 */
.L_x_6:
[----:B------:R-:W-:Y:S01]  /*0900*/  IMAD.MOV.U32 R5, RZ, RZ, R3 ;  /* 0x000000ffff057224 */ /* 0x000fe200078e0003 */
[----:B------:R-:W-:Y:S01]  /*0910*/  MOV R4, 0x940 ;  /* 0x0000094000047802 */ /* 0x000fe20000000f00 */
[----:B------:R-:W-:-:S07]  /*0920*/  IMAD.U32 R15, RZ, RZ, UR17 ;  /* 0x00000011ff0f7e24 */ /* 0x000fce000f8e00ff */
[----:B------:R-:W-:Y:S05]  /*0930*/  CALL.REL.NOINC `($__internal_0_$__cuda_sm20_div_u64) ;  /* 0x0000001400d07944 */ /* 0x000fea0003c00000 */
[----:B------:R-:W-:Y:S02]  /*0940*/  IMAD.MOV.U32 R4, RZ, RZ, R10 ;  /* 0x000000ffff047224 */ /* 0x000fe400078e000a */
[----:B------:R-:W-:-:S07]  /*0950*/  IMAD.MOV.U32 R5, RZ, RZ, R11 ;  /* 0x000000ffff057224 */ /* 0x000fce00078e000b */
.L_x_7:
[----:B------:R-:W-:Y:S05]  /*0960*/  BSYNC.RECONVERGENT B0 ;  /* 0x0000000000007941 */ /* 0x000fea0003800200 */
.L_x_5:
[----:B------:R-:W-:Y:S01]  /*0970*/  ISETP.GT.U32.AND P1, PT, R24, R7, PT ;  /* 0x000000071800720c */ /* 0x000fe20003f24070 */
[----:B------:R-:W-:Y:S01]  /*0980*/  BSSY.RECONVERGENT B0, `(.L_x_8) ;  /* 0x0000027000007945 */ /* 0x000fe20003800200 */
[----:B------:R-:W-:Y:S02]  /*0990*/  ISETP.GE.U32.AND P0, PT, R7, R24, PT ;  /* 0x000000180700720c */ /* 0x000fe40003f06070 */
[----:B------:R-:W-:Y:S02]  /*09a0*/  ISETP.GT.U32.AND.EX P1, PT, R22, R9, PT, P1 ;  /* 0x000000091600720c */ /* 0x000fe40003f24110 */
[----:B------:R-:W-:Y:S02]  /*09b0*/  ISETP.GE.U32.AND.EX P0, PT, R9, R22, PT, P0 ;  /* 0x000000160900720c */ /* 0x000fe40003f06100 */
[----:B------:R-:W-:Y:S02]  /*09c0*/  SEL R10, R24, R7, P1 ;  /* 0x00000007180a7207 */ /* 0x000fe40000800000 */
[----:B------:R-:W-:-:S02]  /*09d0*/  SEL R8, RZ, 0x1, P0 ;  /* 0x00000001ff087807 */ /* 0x000fc40000000000 */
[----:B------:R-:W-:Y:S02]  /*09e0*/  SEL R14, R22, R9, P1 ;  /* 0x00000009160e7207 */ /* 0x000fe40000800000 */
[----:B------:R-:W-:-:S04]  /*09f0*/  IADD3 R10, P0, P1, R10, -R7, -R8 ;  /* 0x800000070a0a7210 */ /* 0x000fc8000791e808 */
[----:B------:R-:W-:Y:S02]  /*0a00*/  IADD3.X R14, PT, PT, R14, -0x1, ~R9, P0, P1 ;  /* 0xffffffff0e0e7810 */ /* 0x000fe400007e2c09 */
[----:B------:R-:W-:Y:S02]  /*0a10*/  IADD3 R2, P1, PT, R4, R2, RZ ;  /* 0x0000000204027210 */ /* 0x000fe40007f3e0ff */
[----:B------:R-:W-:-:S03]  /*0a20*/  ISETP.NE.U32.AND P0, PT, R14, RZ, PT ;  /* 0x000000ff0e00720c */ /* 0x000fc60003f05070 */
[----:B------:R-:W-:-:S10]  /*0a30*/  IMAD.X R3, RZ, RZ, R5, P1 ;  /* 0x000000ffff037224 */ /* 0x000fd400008e0605 */
        /* <DEDUP_REMOVED lines=9> */
[----:B------:R-:W-:-:S06]  /*0ad0*/  IMAD.HI.U32 R13, R5, R13, R4 ;  /* 0x0000000d050d7227 */ /* 0x000fcc00078e0004 */
[----:B------:R-:W-:-:S04]  /*0ae0*/  IMAD.HI.U32 R4, R13, R10, RZ ;  /* 0x0000000a0d047227 */ /* 0x000fc800078e00ff */
[----:B------:R-:W-:-:S04]  /*0af0*/  IMAD.MOV R5, RZ, RZ, -R4 ;  /* 0x000000ffff057224 */ /* 0x000fc800078e0a04 */
[----:B------:R-:W-:-:S05]  /*0b00*/  IMAD R5, R5, UR17, R10 ;  /* 0x0000001105057c24 */ /* 0x000fca000f8e020a */
[----:B------:R-:W-:-:S13]  /*0b10*/  ISETP.GE.U32.AND P0, PT, R5, UR17, PT ;  /* 0x0000001105007c0c */ /* 0x000fda000bf06070 */
[----:B------:R-:W-:Y:S02]  /*0b20*/  @P0 VIADD R5, R5, -UR17 ;  /* 0x8000001105050c36 */ /* 0x000fe40008000000 */
[----:B------:R-:W-:-:S03]  /*0b30*/  @P0 VIADD R4, R4, 0x1 ;  /* 0x0000000104040836 */ /* 0x000fc60000000000 */
[----:B------:R-:W-:Y:S01]  /*0b40*/  ISETP.GE.U32.AND P1, PT, R5, UR17, PT ;  /* 0x0000001105007c0c */ /* 0x000fe2000bf26070 */
[----:B------:R-:W-:-:S12]  /*0b50*/  IMAD.MOV.U32 R5, RZ, RZ, RZ ;  /* 0x000000ffff057224 */ /* 0x000fd800078e00ff */
[----:B------:R-:W-:Y:S01]  /*0b60*/  @P1 VIADD R4, R4, 0x1 ;  /* 0x0000000104041836 */ /* 0x000fe20000000000 */
[----:B------:R-:W-:Y:S01]  /*0b70*/  @!P2 LOP3.LUT R4, RZ, UR17, RZ, 0x33, !PT ;  /* 0x00000011ff04ac12 */ /* 0x000fe2000f8e33ff */
[----:B------:R-:W-:Y:S06]  /*0b80*/  BRA `(.L_x_10) ;  /* 0x0000000000187947 */ /* 0x000fec0003800000 */
.L_x_9:
[----:B------:R-:W-:Y:S01]  /*0b90*/  IMAD.MOV.U32 R5, RZ, RZ, R10 ;  /* 0x000000ffff057224 */ /* 0x000fe200078e000a */
[----:B------:R-:W-:Y:S01]  /*0ba0*/  MOV R4, 0xbd0 ;  /* 0x00000bd000047802 */ /* 0x000fe20000000f00 */
[----:B------:R-:W-:-:S07]  /*0bb0*/  IMAD.U32 R15, RZ, RZ, UR17 ;  /* 0x00000011ff0f7e24 */ /* 0x000fce000f8e00ff */
[----:B------:R-:W-:Y:S05]  /*0bc0*/  CALL.REL.NOINC `($__internal_0_$__cuda_sm20_div_u64) ;  /* 0x00000014002c7944 */ /* 0x000fea0003c00000 */
[----:B------:R-:W-:Y:S02]  /*0bd0*/  IMAD.MOV.U32 R4, RZ, RZ, R10 ;  /* 0x000000ffff047224 */ /* 0x000fe400078e000a */
[----:B------:R-:W-:-:S07]  /*0be0*/  IMAD.MOV.U32 R5, RZ, RZ, R11 ;  /* 0x000000ffff057224 */ /* 0x000fce00078e000b */
.L_x_10:
[----:B------:R-:W-:Y:S05]  /*0bf0*/  BSYNC.RECONVERGENT B0 ;  /* 0x0000000000007941 */ /* 0x000fea0003800200 */
.L_x_8:
[----:B------:R-:W0:Y:S01]  /*0c00*/  LDCU.64 UR4, c[0x0][0x390] ;  /* 0x00007200ff0477ac */ /* 0x000e220008000a00 */
[----:B------:R-:W-:Y:S02]  /*0c10*/  IADD3 R4, P0, PT, R4, R8, RZ ;  /* 0x0000000804047210 */ /* 0x000fe40007f1e0ff */
[----:B------:R-:W-:Y:S01]  /*0c20*/  IADD3 R21, P1, PT, R7, UR17, RZ ;  /* 0x0000001107157c10 */ /* 0x000fe2000ff3e0ff */
[----:B------:R-:W-:Y:S02]  /*0c30*/  USHF.L.U32 UR19, UR17, 0x2, URZ ;  /* 0x0000000211137899 */ /* 0x000fe400080006ff */
[----:B------:R-:W-:Y:S01]  /*0c40*/  IMAD.X R5, RZ, RZ, R5, P0 ;  /* 0x000000ffff057224 */ /* 0x000fe200000e0605 */
[----:B------:R-:W-:Y:S01]  /*0c50*/  USHF.R.U32.HI UR20, URZ, 0x1e, UR17 ;  /* 0x0000001eff147899 */ /* 0x000fe20008011611 */
[----:B------:R-:W-:Y:S01]  /*0c60*/  IMAD.X R20, RZ, RZ, R9, P1 ;  /* 0x000000ffff147224 */ /* 0x000fe200008e0609 */
[----:B------:R-:W1:Y:S01]  /*0c70*/  LDCU UR18, c[0x0][0x370] ;  /* 0x00006e00ff1277ac */ /* 0x000e620008000800 */
[----:B------:R-:W-:-:S02]  /*0c80*/  USHF.L.U32 UR21, UR17, 0x3, URZ ;  /* 0x0000000311157899 */ /* 0x000fc400080006ff */
[----:B------:R-:W-:Y:S02]  /*0c90*/  USHF.R.U32.HI UR22, URZ, 0x1d, UR17 ;  /* 0x0000001dff167899 */ /* 0x000fe40008011611 */
[----:B------:R-:W-:Y:S02]  /*0ca0*/  UPLOP3.LUT UP3, UPT, UP1, UP0, UPT, 0xf8, 0x8f ;  /* 0x00000000008f789c */ /* 0x000fe40000f61f70 */
[----:B0-----:R-:W-:Y:S02]  /*0cb0*/  ULOP3.LUT UR4, UR4, 0xfffffffc, URZ, 0xc0, !UPT ;  /* 0xfffffffc04047892 */ /* 0x001fe4000f8ec0ff */
[----:B------:R-:W-:Y:S02]  /*0cc0*/  USEL UR13, UR5, URZ, UP2 ;  /* 0x000000ff050d7287 */ /* 0x000fe40009000000 */
[----:B------:R-:W-:-:S12]  /*0cd0*/  USEL UR12, UR4, URZ, UP2 ;  /* 0x000000ff040c7287 */ /* 0x000fd80009000000 */
.L_x_33:
[----:B0-----:R-:W0:Y:S02]  /*0ce0*/  LDCU.128 UR8, c[0x0][0x380] ;  /* 0x00007000ff0877ac */ /* 0x001e240008000c00 */
[----:B0-----:R-:W-:-:S06]  /*0cf0*/  UIMAD.WIDE.U32 UR4, UR16, 0x8, UR10 ;  /* 0x00000008100478a5 */ /* 0x001fcc000f8e000a */
[----:B------:R-:W-:Y:S02]  /*0d00*/  IMAD.U32 R8, RZ, RZ, UR4 ;  /* 0x00000004ff087e24 */ /* 0x000fe4000f8e00ff */
[----:B----4-:R-:W-:Y:S01]  /*0d10*/  IMAD.U32 R9, RZ, RZ, UR5 ;  /* 0x00000005ff097e24 */ /* 0x010fe2000f8e00ff */
[----:B------:R-:W-:-:S05]  /*0d20*/  UIMAD.WIDE.U32 UR4, UR16, 0x8, UR8 ;  /* 0x00000008100478a5 */ /* 0x000fca000f8e0008 */
[----:B------:R-:W2:Y:S01]  /*0d30*/  LDG.E.64 R8, desc[UR14][R8.64] ;  /* 0x0000000e08087981 */ /* 0x000ea2000c1e1b00 */
[----:B-----5:R-:W-:Y:S02]  /*0d40*/  IMAD.U32 R28, RZ, RZ, UR4 ;  /* 0x00000004ff1c7e24 */ /* 0x020fe4000f8e00ff */
[----:B------:R-:W-:-:S06]  /*0d50*/  IMAD.U32 R29, RZ, RZ, UR5 ;  /* 0x00000005ff1d7e24 */ /* 0x000fcc000f8e00ff */
[----:B------:R-:W5:Y:S01]  /*0d60*/  LDG.E.64 R28, desc[UR14][R28.64] ;  /* 0x0000000e1c1c7981 */ /* 0x000f62000c1e1b00 */
[----:B--2---:R-:W-:Y:S02]  /*0d70*/  R2UR UR26, R8 ;  /* 0x00000000081a72ca */ /* 0x004fe400000e0000 */
[----:B------:R-:W-:Y:S01]  /*0d80*/  R2UR UR27, R9 ;  /* 0x00000000091b72ca */ /* 0x000fe200000e0000 */
[----:B------:R-:W-:-:S14]  /*0d90*/  BRA.U !UP1, `(.L_x_11) ;  /* 0x0000000509647547 */ /* 0x000fdc000b800000 */
[----:B------:R-:W-:Y:S01]  /*0da0*/  ISETP.GT.U32.AND P0, PT, R24, R23, PT ;  /* 0x000000171800720c */ /* 0x000fe20003f04070 */
[----:B------:R-:W-:Y:S01]  /*0db0*/  UMOV UR5, 0xfffffff0 ;  /* 0xfffffff000057882 */ /* 0x000fe20000000000 */
[----:B------:R-:W-:Y:S02]  /*0dc0*/  BSSY.RECONVERGENT B0, `(.L_x_12) ;  /* 0x0000055000007945 */ /* 0x000fe40003800200 */
[----:B------:R-:W-:-:S13]  /*0dd0*/  ISETP.GT.U32.AND.EX P0, PT, R22, RZ, PT, P0 ;  /* 0x000000ff1600720c */ /* 0x000fda0003f04100 */
[----:B------:R-:W-:Y:S05]  /*0de0*/  @!P0 BRA `(.L_x_13) ;  /* 0x0000000400488947 */ /* 0x000fea0003800000 */
[----:B------:R-:W-:Y:S01]  /*0df0*/  LOP3.LUT R16, R4, 0x3, RZ, 0xc0, !PT ;  /* 0x0000000304107812 */ /* 0x000fe200078ec0ff */
[----:B------:R-:W-:Y:S01]  /*0e00*/  BSSY.RECONVERGENT B1, `(.L_x_14) ;  /* 0x0000026000017945 */ /* 0x000fe20003800200 */
[----:B------:R-:W-:Y:S02]  /*0e10*/  IMAD.MOV.U32 R14, RZ, RZ, R23 ;  /* 0x000000ffff0e7224 */ /* 0x000fe400078e0017 */
[----:B------:R-:W-:Y:S01]  /*0e20*/  ISETP.NE.U32.AND P0, PT, R16, 0x3, PT ;  /* 0x000000031000780c */ /* 0x000fe20003f05070 */
[----:B------:R-:W-:-:S03]  /*0e30*/  IMAD.MOV.U32 R15, RZ, RZ, RZ ;  /* 0x000000ffff0f7224 */ /* 0x000fc600078e00ff */
[----:B------:R-:W-:-:S13]  /*0e40*/  ISETP.NE.AND.EX P0, PT, RZ, RZ, PT, P0 ;  /* 0x000000ffff00720c */ /* 0x000fda0003f05300 */
[----:B------:R-:W-:Y:S05]  /*0e50*/  @!P0 BRA `(.L_x_15) ;  /* 0x0000000000808947 */ /* 0x000fea0003800000 */
[----:B------:R-:W-:Y:S01]  /*0e60*/  IMAD.SHL.U32 R13, R23, 0x10, RZ ;  /* 0x00000010170d7824 */ /* 0x000fe200078e00ff */
[----:B------:R-:W-:-:S04]  /*0e70*/  SHF.R.U32.HI R15, RZ, 0x1c, R23 ;  /* 0x0000001cff0f7819 */ /* 0x000fc80000011617 */
[----:B-----5:R-:W-:-:S05]  /*0e80*/  IADD3 R18, P0, PT, R28, R13, RZ ;  /* 0x0000000d1c127210 */ /* 0x020fca0007f1e0ff */
[----:B------:R-:W-:-:S05]  /*0e90*/  IMAD.X R19, R29, 0x1, R15, P0 ;  /* 0x000000011d137824 */ /* 0x000fca00000e060f */
[----:B------:R-:W2:Y:S01]  /*0ea0*/  LD.E.128 R8, desc[UR14][R18.64] ;  /* 0x0000000e12087980 */ /* 0x000ea2000c101d00 */
[----:B------:R-:W-:Y:S01]  /*0eb0*/  IADD3 R12, P0, PT, R13, UR26, RZ ;  /* 0x0000001a0d0c7c10 */ /* 0x000fe2000ff1e0ff */
[----:B------:R-:W-:-:S03]  /*0ec0*/  VIADD R14, R23, UR17 ;  /* 0x00000011170e7c36 */ /* 0x000fc60008000000 */
[----:B------:R-:W-:Y:S01]  /*0ed0*/  IADD3.X R13, PT, PT, R15, UR27, RZ, P0, !PT ;  /* 0x0000001b0f0d7c10 */ /* 0x000fe200087fe4ff */
[----:B------:R-:W-:Y:S01]  /*0ee0*/  IMAD.MOV.U32 R15, RZ, RZ, RZ ;  /* 0x000000ffff0f7224 */ /* 0x000fe200078e00ff */
[----:B------:R-:W-:-:S04]  /*0ef0*/  ISETP.NE.U32.AND P0, PT, R16, RZ, PT ;  /* 0x000000ff1000720c */ /* 0x000fc80003f05070 */
[----:B------:R-:W-:Y:S01]  /*0f00*/  ISETP.NE.AND.EX P0, PT, RZ, RZ, PT, P0 ;  /* 0x000000ffff00720c */ /* 0x000fe20003f05300 */
[----:B--2---:R0:W-:-:S12]  /*0f10*/  ST.E.128 desc[UR14][R12.64], R8 ;  /* 0x000000080c007985 */ /* 0x0041d8000c101d0e */
[----:B------:R-:W-:Y:S05]  /*0f20*/  @!P0 BRA `(.L_x_15) ;  /* 0x00000000004c8947 */ /* 0x000fea0003800000 */
[----:B0-----:R-:W-:-:S04]  /*0f30*/  IMAD.U32 R9, RZ, RZ, UR17 ;  /* 0x00000011ff097e24 */ /* 0x001fc8000f8e00ff */
[----:B------:R-:W-:-:S05]  /*0f40*/  IMAD.WIDE R18, R9, 0x10, R18 ;  /* 0x0000001009127825 */ /* 0x000fca00078e0212 */
[----:B------:R-:W2:Y:S01]  /*0f50*/  LD.E.128 R8, desc[UR14][R18.64] ;  /* 0x0000000e12087980 */ /* 0x000ea2000c101d00 */
[----:B------:R-:W-:Y:S01]  /*0f60*/  IMAD.U32 R15, RZ, RZ, UR17 ;  /* 0x00000011ff0f7e24 */ /* 0x000fe2000f8e00ff */
[----:B------:R-:W-:Y:S01]  /*0f70*/  ISETP.NE.U32.AND P0, PT, R16, 0x1, PT ;  /* 0x000000011000780c */ /* 0x000fe20003f05070 */
[----:B------:R-:W-:Y:S02]  /*0f80*/  VIADD R14, R14, UR17 ;  /* 0x000000110e0e7c36 */ /* 0x000fe40008000000 */
[----:B------:R-:W-:Y:S01]  /*0f90*/  IMAD.WIDE R12, R15, 0x10, R12 ;  /* 0x000000100f0c7825 */ /* 0x000fe200078e020c */
[----:B------:R-:W-:-:S03]  /*0fa0*/  ISETP.NE.AND.EX P0, PT, RZ, RZ, PT, P0 ;  /* 0x000000ffff00720c */ /* 0x000fc60003f05300 */
[----:B------:R-:W-:Y:S01]  /*0fb0*/  IMAD.MOV.U32 R15, RZ, RZ, RZ ;  /* 0x000000ffff0f7224 */ /* 0x000fe200078e00ff */
[----:B--2---:R2:W-:Y:S09]  /*0fc0*/  ST.E.128 desc[UR14][R12.64], R8 ;  /* 0x000000080c007985 */ /* 0x0045f2000c101d0e */
[----:B------:R-:W-:Y:S05]  /*0fd0*/  @!P0 BRA `(.L_x_15) ;  /* 0x0000000000208947 */ /* 0x000fea0003800000 */
[----:B--2---:R-:W-:-:S04]  /*0fe0*/  IMAD.U32 R9, RZ, RZ, UR17 ;  /* 0x00000011ff097e24 */ /* 0x004fc8000f8e00ff */
[----:B------:R-:W-:-:S06]  /*0ff0*/  IMAD.WIDE R8, R9, 0x10, R18 ;  /* 0x0000001009087825 */ /* 0x000fcc00078e0212 */
[----:B------:R-:W2:Y:S01]  /*1000*/  LD.E.128 R8, desc[UR14][R8.64] ;  /* 0x0000000e08087980 */ /* 0x000ea2000c101d00 */
[----:B------:R-:W-:Y:S02]  /*1010*/  IMAD.U32 R15, RZ, RZ, UR17 ;  /* 0x00000011ff0f7e24 */ /* 0x000fe4000f8e00ff */
[----:B------:R-:W-:Y:S02]  /*1020*/  VIADD R14, R14, UR17 ;  /* 0x000000110e0e7c36 */ /* 0x000fe40008000000 */
[----:B------:R-:W-:-:S04]  /*1030*/  IMAD.WIDE R12, R15, 0x10, R12 ;  /* 0x000000100f0c7825 */ /* 0x000fc800078e020c */
[----:B------:R-:W-:Y:S01]  /*1040*/  IMAD.MOV.U32 R15, RZ, RZ, RZ ;  /* 0x000000ffff0f7224 */ /* 0x000fe200078e00ff */
[----:B--2---:R3:W-:Y:S06]  /*1050*/  ST.E.128 desc[UR14][R12.64], R8 ;  /* 0x000000080c007985 */ /* 0x0047ec000c101d0e */
.L_x_15:
[----:B-1----:R-:W-:Y:S05]  /*1060*/  BSYNC.RECONVERGENT B1 ;  /* 0x0000000000017941 */ /* 0x002fea0003800200 */
.L_x_14:
[----:B------:R-:W-:-:S04]  /*1070*/  ISETP.GE.U32.AND P0, PT, R4, 0x3, PT ;  /* 0x000000030400780c */ /* 0x000fc80003f06070 */
[----:B------:R-:W-:-:S13]  /*1080*/  ISETP.GE.U32.AND.EX P0, PT, R5, RZ, PT, P0 ;  /* 0x000000ff0500720c */ /* 0x000fda0003f06100 */
[----:B------:R-:W-:Y:S05]  /*1090*/  @!P0 BRA `(.L_x_13) ;  /* 0x00000000009c8947 */ /* 0x000fea0003800000 */
[----:B------:R-:W-:Y:S01]  /*10a0*/  IMAD.U32 R25, RZ, RZ, UR17 ;  /* 0x00000011ff197e24 */ /* 0x000fe2000f8e00ff */
[----:B------:R-:W-:Y:S01]  /*10b0*/  BSSY.RECONVERGENT B1, `(.L_x_13) ;  /* 0x0000025000017945 */ /* 0x000fe20003800200 */
[----:B------:R-:W-:-:S03]  /*10c0*/  IMAD.U32 R26, RZ, RZ, UR17 ;  /* 0x00000011ff1a7e24 */ /* 0x000fc6000f8e00ff */
[----:B------:R-:W-:Y:S01]  /*10d0*/  SHF.R.U32.HI R25, RZ, 0x1c, R25 ;  /* 0x0000001cff197819 */ /* 0x000fe20000011619 */
[----:B------:R-:W-:-:S07]  /*10e0*/  IMAD.SHL.U32 R26, R26, 0x10, RZ ;  /* 0x000000101a1a7824 */ /* 0x000fce00078e00ff */
.L_x_16:
[C---:B------:R-:W-:Y:S01]  /*10f0*/  IMAD.SHL.U32 R17, R14.reuse, 0x10, RZ ;  /* 0x000000100e117824 */ /* 0x040fe200078e00ff */
[----:B------:R-:W-:Y:S01]  /*1100*/  SHF.L.U64.HI R15, R14, 0x4, R15 ;  /* 0x000000040e0f7819 */ /* 0x000fe2000001020f */
[----:B------:R-:W-:-:S03]  /*1110*/  IMAD.U32 R27, RZ, RZ, UR17 ;  /* 0x00000011ff1b7e24 */ /* 0x000fc6000f8e00ff */
[----:B0123-5:R-:W-:Y:S01]  /*1120*/  IADD3 R12, P0, PT, R28, R17, RZ ;  /* 0x000000111c0c7210 */ /* 0x02ffe20007f1e0ff */
[----:B------:R-:W-:-:S04]  /*1130*/  IMAD R27, R27, 0x2, R14 ;  /* 0x000000021b1b7824 */ /* 0x000fc800078e020e */
[----:B------:R-:W-:-:S05]  /*1140*/  IMAD.X R13, R29, 0x1, R15, P0 ;  /* 0x000000011d0d7824 */ /* 0x000fca00000e060f */
[----:B------:R-:W2:Y:S01]  /*1150*/  LD.E.128 R8, desc[UR14][R12.64] ;  /* 0x0000000e0c087980 */ /* 0x000ea2000c101d00 */
[----:B------:R-:W-:-:S04]  /*1160*/  IADD3 R16, P0, PT, R17, UR26, RZ ;  /* 0x0000001a11107c10 */ /* 0x000fc8000ff1e0ff */
[----:B------:R-:W-:Y:S02]  /*1170*/  IADD3.X R17, PT, PT, R15, UR27, RZ, P0, !PT ;  /* 0x0000001b0f117c10 */ /* 0x000fe400087fe4ff */
[----:B------:R-:W-:-:S05]  /*1180*/  IADD3 R18, P0, PT, R26, R12, RZ ;  /* 0x0000000c1a127210 */ /* 0x000fca0007f1e0ff */
[----:B------:R-:W-:Y:S01]  /*1190*/  IMAD.X R19, R25, 0x1, R13, P0 ;  /* 0x0000000119137824 */ /* 0x000fe200000e060d */
[----:B--2---:R0:W-:Y:S04]  /*11a0*/  ST.E.128 desc[UR14][R16.64], R8 ;  /* 0x0000000810007985 */ /* 0x0041e8000c101d0e */
[----:B------:R1:W2:Y:S01]  /*11b0*/  LD.E.128 R12, desc[UR14][R18.64] ;  /* 0x0000000e120c7980 */ /* 0x0002a2000c101d00 */
[----:B0-----:R-:W-:-:S05]  /*11c0*/  IADD3 R8, P0, PT, R26, R16, RZ ;  /* 0x000000101a087210 */ /* 0x001fca0007f1e0ff */
[----:B------:R-:W-:Y:S01]  /*11d0*/  IMAD.X R9, R25, 0x1, R17, P0 ;  /* 0x0000000119097824 */ /* 0x000fe200000e0611 */
[----:B-1----:R-:W-:-:S05]  /*11e0*/  IADD3 R18, P0, PT, R26, R18, RZ ;  /* 0x000000121a127210 */ /* 0x002fca0007f1e0ff */
[----:B------:R-:W-:Y:S01]  /*11f0*/  IMAD.X R19, R25, 0x1, R19, P0 ;  /* 0x0000000119137824 */ /* 0x000fe200000e0613 */
[----:B--2---:R0:W-:Y:S05]  /*1200*/  ST.E.128 desc[UR14][R8.64], R12 ;  /* 0x0000000c08007985 */ /* 0x0041ea000c101d0e */
[----:B------:R-:W2:Y:S01]  /*1210*/  LD.E.128 R16, desc[UR14][R18.64] ;  /* 0x0000000e12107980 */ /* 0x000ea2000c101d00 */
[----:B------:R-:W-:Y:S01]  /*1220*/  IADD3 R10, P0, PT, R26, R8, RZ ;  /* 0x000000081a0a7210 */ /* 0x000fe20007f1e0ff */
[----:B------:R-:W-:-:S04]  /*1230*/  VIADD R27, R27, UR17 ;  /* 0x000000111b1b7c36 */ /* 0x000fc80008000000 */
[----:B------:R-:W-:Y:S02]  /*1240*/  IMAD.X R11, R25, 0x1, R9, P0 ;  /* 0x00000001190b7824 */ /* 0x000fe400000e0609 */
[----:B0-----:R-:W-:-:S03]  /*1250*/  IMAD.WIDE.U32 R8, R27, 0x10, R28 ;  /* 0x000000101b087825 */ /* 0x001fc600078e001c */
[----:B--2---:R0:W-:Y:S04]  /*1260*/  ST.E.128 desc[UR14][R10.64], R16 ;  /* 0x000000100a007985 */ /* 0x0041e8000c101d0e */
[----:B0-----:R-:W2:Y:S01]  /*1270*/  LD.E.128 R8, desc[UR14][R8.64] ;  /* 0x0000000e08087980 */ /* 0x001ea2000c101d00 */
[----:B------:R-:W-:Y:S02]  /*1280*/  IMAD.MOV.U32 R12, RZ, RZ, 0x10 ;  /* 0x00000010ff0c7424 */ /* 0x000fe400078e00ff */
[C---:B------:R-:W-:Y:S02]  /*1290*/  VIADD R14, R27.reuse, UR17 ;  /* 0x000000111b0e7c36 */ /* 0x040fe40008000000 */
[----:B------:R-:W-:-:S03]  /*12a0*/  IMAD.WIDE.U32 R12, R27, R12, UR26 ;  /* 0x0000001a1b0c7e25 */ /* 0x000fc6000f8e000c */
[----:B------:R-:W-:Y:S01]  /*12b0*/  ISETP.GT.U32.AND P0, PT, R24, R14, PT ;  /* 0x0000000e1800720c */ /* 0x000fe20003f04070 */
[----:B------:R-:W-:-:S03]  /*12c0*/  IMAD.MOV.U32 R15, RZ, RZ, RZ ;  /* 0x000000ffff0f7224 */ /* 0x000fc600078e00ff */
[----:B------:R-:W-:Y:S01]  /*12d0*/  ISETP.GT.U32.AND.EX P0, PT, R22, RZ, PT, P0 ;  /* 0x000000ff1600720c */ /* 0x000fe20003f04100 */
[----:B--2---:R1:W-:-:S12]  /*12e0*/  ST.E.128 desc[UR14][R12.64], R8 ;  /* 0x000000080c007985 */ /* 0x0043d8000c101d0e */
[----:B------:R-:W-:Y:S05]  /*12f0*/  @P0 BRA `(.L_x_16) ;  /* 0xfffffffc007c0947 */ /* 0x000fea000383ffff */
[----:B------:R-:W-:Y:S05]  /*1300*/  BSYNC.RECONVERGENT B1 ;  /* 0x0000000000017941 */ /* 0x000fea0003800200 */
.L_x_13:
[----:B-1----:R-:W-:Y:S05]  /*1310*/  BSYNC.RECONVERGENT B0 ;  /* 0x0000000000007941 */ /* 0x002fea0003800200 */
.L_x_12:
[----:B------:R-:W-:Y:S05]  /*1320*/  BRA `(.L_x_17) ;  /* 0x0000000800c47947 */ /* 0x000fea0003800000 */
.L_x_11:
[----:B------:R-:W-:Y:S05]  /*1330*/  BRA.U !UP0, `(.L_x_18) ;  /* 0x0000000508547547 */ /* 0x000fea000b800000 */
[----:B------:R-:W-:Y:S01]  /*1340*/  IMAD.U32 R8, RZ, RZ, UR7 ;  /* 0x00000007ff087e24 */ /* 0x000fe2000f8e00ff */
[----:B------:R-:W-:Y:S01]  /*1350*/  ISETP.LT.U32.AND P0, PT, R23, UR6, PT ;  /* 0x0000000617007c0c */ /* 0x000fe2000bf01070 */
        /* <DEDUP_REMOVED lines=15> */
[----:B------:R-:W2:Y:S01]  /*1450*/  LD.E.64 R8, desc[UR14][R12.64] ;  /* 0x0000000e0c087980 */ /* 0x000ea2000c101b00 */
[----:B------:R-:W-:Y:S01]  /*1460*/  IADD3 R10, P0, PT, R11, UR26, RZ ;  /* 0x0000001a0b0a7c10 */ /* 0x000fe2000ff1e0ff */
[----:B------:R-:W-:Y:S01]  /*1470*/  IMAD.MOV.U32 R19, RZ, RZ, R7 ;  /* 0x000000ffff137224 */ /* 0x000fe200078e0007 */
[----:B------:R-:W-:Y:S02]  /*1480*/  IADD3 RZ, P1, PT, R23, UR17, RZ ;  /* 0x0000001117ff7c10 */ /* 0x000fe4000ff3e0ff */
[----:B------:R-:W-:Y:S02]  /*1490*/  IADD3.X R11, PT, PT, R15, UR27, RZ, P0, !PT ;  /* 0x0000001b0f0b7c10 */ /* 0x000fe400087fe4ff */
[----:B------:R-:W-:Y:S01]  /*14a0*/  ISETP.NE.U32.AND P0, PT, R14, RZ, PT ;  /* 0x000000ff0e00720c */ /* 0x000fe20003f05070 */
[----:B------:R-:W-:-:S03]  /*14b0*/  IMAD.X R18, RZ, RZ, RZ, P1 ;  /* 0x000000ffff127224 */ /* 0x000fc600008e06ff */
[----:B------:R-:W-:Y:S01]  /*14c0*/  ISETP.NE.AND.EX P0, PT, RZ, RZ, PT, P0 ;  /* 0x000000ffff00720c */ /* 0x000fe20003f05300 */
[----:B--2---:R0:W-:-:S12]  /*14d0*/  ST.E.64 desc[UR14][R10.64], R8 ;  /* 0x000000080a007985 */ /* 0x0041d8000c101b0e */
[----:B------:R-:W-:Y:S05]  /*14e0*/  @!P0 BRA `(.L_x_22) ;  /* 0x00000000004c8947 */ /* 0x000fea0003800000 */
[----:B------:R-:W-:-:S04]  /*14f0*/  IADD3 R12, P0, PT, R12, UR21, RZ ;  /* 0x000000150c0c7c10 */ /* 0x000fc8000ff1e0ff */
[----:B------:R-:W-:-:S05]  /*1500*/  IADD3.X R13, PT, PT, R13, UR22, RZ, P0, !PT ;  /* 0x000000160d0d7c10 */ /* 0x000fca00087fe4ff */
[----:B0-----:R-:W2:Y:S01]  /*1510*/  LD.E.64 R8, desc[UR14][R12.64] ;  /* 0x0000000e0c087980 */ /* 0x001ea2000c101b00 */
[----:B------:R-:W-:Y:S01]  /*1520*/  IADD3 R10, P0, PT, R10, UR21, RZ ;  /* 0x000000150a0a7c10 */ /* 0x000fe2000ff1e0ff */
[----:B------:R-:W-:Y:S02]  /*1530*/  IMAD.MOV.U32 R19, RZ, RZ, R21 ;  /* 0x000000ffff137224 */ /* 0x000fe400078e0015 */
[----:B------:R-:W-:Y:S01]  /*1540*/  IMAD.MOV.U32 R18, RZ, RZ, R20 ;  /* 0x000000ffff127224 */ /* 0x000fe200078e0014 */
[----:B------:R-:W-:Y:S02]  /*1550*/  IADD3.X R11, PT, PT, R11, UR22, RZ, P0, !PT ;  /* 0x000000160b0b7c10 */ /* 0x000fe400087fe4ff */
[----:B------:R-:W-:-:S04]  /*1560*/  ISETP.NE.U32.AND P0, PT, R14, 0x1, PT ;  /* 0x000000010e00780c */ /* 0x000fc80003f05070 */
[----:B------:R-:W-:Y:S01]  /*1570*/  ISETP.NE.AND.EX P0, PT, RZ, RZ, PT, P0 ;  /* 0x000000ffff00720c */ /* 0x000fe20003f05300 */
[----:B--2---:R2:W-:-:S12]  /*1580*/  ST.E.64 desc[UR14][R10.64], R8 ;  /* 0x000000080a007985 */ /* 0x0045d8000c101b0e */
[----:B------:R-:W-:Y:S05]  /*1590*/  @!P0 BRA `(.L_x_22) ;  /* 0x0000000000208947 */ /* 0x000fea0003800000 */
[----:B--2---:R-:W-:-:S04]  /*15a0*/  IADD3 R8, P0, PT, R12, UR21, RZ ;  /* 0x000000150c087c10 */ /* 0x004fc8000ff1e0ff */
[----:B------:R-:W-:-:S06]  /*15b0*/  IADD3.X R9, PT, PT, R13, UR22, RZ, P0, !PT ;  /* 0x000000160d097c10 */ /* 0x000fcc00087fe4ff */
[----:B------:R-:W2:Y:S01]  /*15c0*/  LD.E.64 R8, desc[UR14][R8.64] ;  /* 0x0000000e08087980 */ /* 0x000ea2000c101b00 */
[----:B------:R-:W-:-:S04]  /*15d0*/  IADD3 R10, P0, PT, R10, UR21, RZ ;  /* 0x000000150a0a7c10 */ /* 0x000fc8000ff1e0ff */
[----:B------:R-:W-:Y:S02]  /*15e0*/  IADD3.X R11, PT, PT, R11, UR22, RZ, P0, !PT ;  /* 0x000000160b0b7c10 */ /* 0x000fe400087fe4ff */
[----:B------:R-:W-:-:S05]  /*15f0*/  IADD3 R19, P0, PT, R21, UR17, RZ ;  /* 0x0000001115137c10 */ /* 0x000fca000ff1e0ff */
[----:B------:R-:W-:Y:S01]  /*1600*/  IMAD.X R18, RZ, RZ, R20, P0 ;  /* 0x000000ffff127224 */ /* 0x000fe200000e0614 */
[----:B--2---:R3:W-:Y:S07]  /*1610*/  ST.E.64 desc[UR14][R10.64], R8 ;  /* 0x000000080a007985 */ /* 0x0047ee000c101b0e */
.L_x_22:
[----:B-1----:R-:W-:Y:S05]  /*1620*/  BSYNC.RECONVERGENT B1 ;  /* 0x0000000000017941 */ /* 0x002fea0003800200 */
.L_x_21:
[----:B------:R-:W-:-:S04]  /*1630*/  ISETP.GE.U32.AND P0, PT, R2, 0x3, PT ;  /* 0x000000030200780c */ /* 0x000fc80003f06070 */
[----:B------:R-:W-:-:S13]  /*1640*/  ISETP.GE.U32.AND.EX P0, PT, R3, RZ, PT, P0 ;  /* 0x000000ff0300720c */ /* 0x000fda0003f06100 */
[----:B------:R-:W-:Y:S05]  /*1650*/  @!P0 BRA `(.L_x_20) ;  /* 0x0000000000848947 */ /* 0x000fea0003800000 */
[----:B------:R-:W-:Y:S01]  /*1660*/  BSSY.RECONVERGENT B1, `(.L_x_20) ;  /* 0x0000020000017945 */ /* 0x000fe20003800200 */
.L_x_23:
[C---:B-1----:R-:W-:Y:S01]  /*1670*/  IMAD.SHL.U32 R13, R19.reuse, 0x8, RZ ;  /* 0x00000008130d7824 */ /* 0x042fe200078e00ff */
[----:B------:R-:W-:-:S04]  /*1680*/  SHF.L.U64.HI R15, R19, 0x3, R18 ;  /* 0x00000003130f7819 */ /* 0x000fc80000010212 */
[----:B0-23-5:R-:W-:-:S05]  /*1690*/  IADD3 R8, P0, PT, R28, R13, RZ ;  /* 0x0000000d1c087210 */ /* 0x02dfca0007f1e0ff */
[----:B------:R-:W-:-:S05]  /*16a0*/  IMAD.X R9, R29, 0x1, R15, P0 ;  /* 0x000000011d097824 */ /* 0x000fca00000e060f */
[----:B------:R0:W2:Y:S01]  /*16b0*/  LD.E.64 R10, desc[UR14][R8.64] ;  /* 0x0000000e080a7980 */ /* 0x0000a2000c101b00 */
[----:B------:R-:W-:-:S04]  /*16c0*/  IADD3 R12, P0, PT, R13, UR26, RZ ;  /* 0x0000001a0d0c7c10 */ /* 0x000fc8000ff1e0ff */
[----:B------:R-:W-:Y:S02]  /*16d0*/  IADD3.X R13, PT, PT, R15, UR27, RZ, P0, !PT ;  /* 0x0000001b0f0d7c10 */ /* 0x000fe400087fe4ff */
[----:B0-----:R-:W-:-:S04]  /*16e0*/  IADD3 R8, P1, PT, R8, UR21, RZ ;  /* 0x0000001508087c10 */ /* 0x001fc8000ff3e0ff */
[----:B------:R-:W-:Y:S01]  /*16f0*/  IADD3.X R9, PT, PT, R9, UR22, RZ, P1, !PT ;  /* 0x0000001609097c10 */ /* 0x000fe20008ffe4ff */
[----:B--2---:R0:W-:Y:S04]  /*1700*/  ST.E.64 desc[UR14][R12.64], R10 ;  /* 0x0000000a0c007985 */ /* 0x0041e8000c101b0e */
[----:B------:R-:W2:Y:S01]  /*1710*/  LD.E.64 R14, desc[UR14][R8.64] ;  /* 0x0000000e080e7980 */ /* 0x000ea2000c101b00 */
[----:B------:R-:W-:Y:S02]  /*1720*/  IADD3 R26, P0, PT, R12, UR21, RZ ;  /* 0x000000150c1a7c10 */ /* 0x000fe4000ff1e0ff */
[----:B------:R-:W-:Y:S02]  /*1730*/  IADD3 R16, P1, PT, R8, UR21, RZ ;  /* 0x0000001508107c10 */ /* 0x000fe4000ff3e0ff */
[----:B------:R-:W-:-:S02]  /*1740*/  IADD3.X R27, PT, PT, R13, UR22, RZ, P0, !PT ;  /* 0x000000160d1b7c10 */ /* 0x000fc400087fe4ff */
[----:B------:R-:W-:-:S03]  /*1750*/  IADD3.X R17, PT, PT, R9, UR22, RZ, P1, !PT ;  /* 0x0000001609117c10 */ /* 0x000fc60008ffe4ff */
[----:B--2---:R-:W-:Y:S04]  /*1760*/  ST.E.64 desc[UR14][R26.64], R14 ;  /* 0x0000000e1a007985 */ /* 0x004fe8000c101b0e */
[----:B------:R1:W2:Y:S01]  /*1770*/  LD.E.64 R8, desc[UR14][R16.64] ;  /* 0x0000000e10087980 */ /* 0x0002a2000c101b00 */
[----:B0-----:R-:W-:-:S04]  /*1780*/  IADD3 R12, P0, PT, R26, UR21, RZ ;  /* 0x000000151a0c7c10 */ /* 0x001fc8000ff1e0ff */
[----:B------:R-:W-:Y:S02]  /*1790*/  IADD3.X R13, PT, PT, R27, UR22, RZ, P0, !PT ;  /* 0x000000161b0d7c10 */ /* 0x000fe400087fe4ff */
[----:B-1----:R-:W-:-:S04]  /*17a0*/  IADD3 R16, P1, PT, R16, UR21, RZ ;  /* 0x0000001510107c10 */ /* 0x002fc8000ff3e0ff */
[----:B------:R-:W-:Y:S01]  /*17b0*/  IADD3.X R17, PT, PT, R17, UR22, RZ, P1, !PT ;  /* 0x0000001611117c10 */ /* 0x000fe20008ffe4ff */
[----:B--2---:R0:W-:Y:S04]  /*17c0*/  ST.E.64 desc[UR14][R12.64], R8 ;  /* 0x000000080c007985 */ /* 0x0041e8000c101b0e */
[----:B------:R-:W2:Y:S01]  /*17d0*/  LD.E.64 R10, desc[UR14][R16.64] ;  /* 0x0000000e100a7980 */ /* 0x000ea2000c101b00 */
[----:B0-----:R-:W-:-:S04]  /*17e0*/  IADD3 R12, P0, PT, R12, UR21, RZ ;  /* 0x000000150c0c7c10 */ /* 0x001fc8000ff1e0ff */
[----:B------:R-:W-:Y:S02]  /*17f0*/  IADD3.X R13, PT, PT, R13, UR22, RZ, P0, !PT ;  /* 0x000000160d0d7c10 */ /* 0x000fe400087fe4ff */
[----:B------:R-:W-:-:S04]  /*1800*/  IADD3 R19, P0, PT, R19, UR19, RZ ;  /* 0x0000001313137c10 */ /* 0x000fc8000ff1e0ff */
[----:B------:R-:W-:Y:S02]  /*1810*/  IADD3.X R18, PT, PT, R18, UR20, RZ, P0, !PT ;  /* 0x0000001412127c10 */ /* 0x000fe400087fe4ff */
[----:B------:R-:W-:-:S04]  /*1820*/  ISETP.GE.U32.AND P0, PT, R19, UR6, PT ;  /* 0x0000000613007c0c */ /* 0x000fc8000bf06070 */
[----:B------:R-:W-:Y:S01]  /*1830*/  ISETP.GE.U32.AND.EX P0, PT, R18, UR7, PT, P0 ;  /* 0x0000000712007c0c */ /* 0x000fe2000bf06100 */
[----:B--2---:R1:W-:-:S12]  /*1840*/  ST.E.64 desc[UR14][R12.64], R10 ;  /* 0x0000000a0c007985 */ /* 0x0043d8000c101b0e */
[----:B------:R-:W-:Y:S05]  /*1850*/  @!P0 BRA `(.L_x_23) ;  /* 0xfffffffc00848947 */ /* 0x000fea000383ffff */
[----:B------:R-:W-:Y:S05]  /*1860*/  BSYNC.RECONVERGENT B1 ;  /* 0x0000000000017941 */ /* 0x000fea0003800200 */
.L_x_20:
[----:B-1----:R-:W-:Y:S05]  /*1870*/  BSYNC.RECONVERGENT B0 ;  /* 0x0000000000007941 */ /* 0x002fea0003800200 */
.L_x_19:
[----:B------:R-:W-:Y:S05]  /*1880*/  BRA `(.L_x_17) ;  /* 0x00000004006c7947 */ /* 0x000fea0003800000 */
.L_x_18:
        /* <DEDUP_REMOVED lines=18> */
[----:B------:R-:W2:Y:S01]  /*19b0*/  LD.E R13, desc[UR14][R10.64] ;  /* 0x0000000e0a0d7980 */ /* 0x000ea2000c101900 */
[----:B------:R-:W-:Y:S01]  /*19c0*/  IADD3 R8, P0, PT, R9, UR26, RZ ;  /* 0x0000001a09087c10 */ /* 0x000fe2000ff1e0ff */
[----:B------:R-:W-:Y:S01]  /*19d0*/  IMAD.MOV.U32 R25, RZ, RZ, R7 ;  /* 0x000000ffff197224 */ /* 0x000fe200078e0007 */
[----:B------:R-:W-:Y:S02]  /*19e0*/  IADD3 RZ, P1, PT, R23, UR17, RZ ;  /* 0x0000001117ff7c10 */ /* 0x000fe4000ff3e0ff */
[----:B------:R-:W-:Y:S02]  /*19f0*/  IADD3.X R9, PT, PT, R15, UR27, RZ, P0, !PT ;  /* 0x0000001b0f097c10 */ /* 0x000fe400087fe4ff */
[----:B------:R-:W-:Y:S01]  /*1a00*/  ISETP.NE.U32.AND P0, PT, R12, RZ, PT ;  /* 0x000000ff0c00720c */ /* 0x000fe20003f05070 */
[----:B------:R-:W-:-:S03]  /*1a10*/  IMAD.X R16, RZ, RZ, RZ, P1 ;  /* 0x000000ffff107224 */ /* 0x000fc600008e06ff */
[----:B------:R-:W-:Y:S01]  /*1a20*/  ISETP.NE.AND.EX P0, PT, RZ, RZ, PT, P0 ;  /* 0x000000ffff00720c */ /* 0x000fe20003f05300 */
[----:B--2---:R0:W-:-:S12]  /*1a30*/  ST.E desc[UR14][R8.64], R13 ;  /* 0x0000000d08007985 */ /* 0x0041d8000c10190e */
[----:B------:R-:W-:Y:S05]  /*1a40*/  @!P0 BRA `(.L_x_27) ;  /* 0x0000000000508947 */ /* 0x000fea0003800000 */
[----:B------:R-:W-:-:S04]  /*1a50*/  IADD3 R10, P0, PT, R10, UR19, RZ ;  /* 0x000000130a0a7c10 */ /* 0x000fc8000ff1e0ff */
[----:B------:R-:W-:-:S05]  /*1a60*/  IADD3.X R11, PT, PT, R11, UR20, RZ, P0, !PT ;  /* 0x000000140b0b7c10 */ /* 0x000fca00087fe4ff */
[----:B0-----:R-:W2:Y:S01]  /*1a70*/  LD.E R13, desc[UR14][R10.64] ;  /* 0x0000000e0a0d7980 */ /* 0x001ea2000c101900 */
[----:B------:R-:W-:Y:S01]  /*1a80*/  IADD3 R8, P0, PT, R8, UR19, RZ ;  /* 0x0000001308087c10 */ /* 0x000fe2000ff1e0ff */
[----:B------:R-:W-:Y:S02]  /*1a90*/  IMAD.MOV.U32 R25, RZ, RZ, R21 ;  /* 0x000000ffff197224 */ /* 0x000fe400078e0015 */
[----:B------:R-:W-:Y:S01]  /*1aa0*/  IMAD.MOV.U32 R16, RZ, RZ, R20 ;  /* 0x000000ffff107224 */ /* 0x000fe200078e0014 */
[----:B------:R-:W-:Y:S02]  /*1ab0*/  IADD3.X R9, PT, PT, R9, UR20, RZ, P0, !PT ;  /* 0x0000001409097c10 */ /* 0x000fe400087fe4ff */
[----:B------:R-:W-:-:S04]  /*1ac0*/  ISETP.NE.U32.AND P0, PT, R12, 0x1, PT ;  /* 0x000000010c00780c */ /* 0x000fc80003f05070 */
[----:B------:R-:W-:Y:S01]  /*1ad0*/  ISETP.NE.AND.EX P0, PT, RZ, RZ, PT, P0 ;  /* 0x000000ffff00720c */ /* 0x000fe20003f05300 */
[----:B--2---:R2:W-:-:S12]  /*1ae0*/  ST.E desc[UR14][R8.64], R13 ;  /* 0x0000000d08007985 */ /* 0x0045d8000c10190e */
[----:B------:R-:W-:Y:S05]  /*1af0*/  @!P0 BRA `(.L_x_27) ;  /* 0x0000000000248947 */ /* 0x000fea0003800000 */
[----:B------:R-:W-:-:S04]  /*1b00*/  IADD3 R10, P0, PT, R10, UR19, RZ ;  /* 0x000000130a0a7c10 */ /* 0x000fc8000ff1e0ff */
[----:B------:R-:W-:-:S06]  /*1b10*/  IADD3.X R11, PT, PT, R11, UR20, RZ, P0, !PT ;  /* 0x000000140b0b7c10 */ /* 0x000fcc00087fe4ff */
[----:B------:R-:W3:Y:S01]  /*1b20*/  LD.E R11, desc[UR14][R10.64] ;  /* 0x0000000e0a0b7980 */ /* 0x000ee2000c101900 */
[----:B--2---:R-:W-:Y:S01]  /*1b30*/  IADD3 R8, P0, PT, R8, UR19, RZ ;  /* 0x0000001308087c10 */ /* 0x004fe2000ff1e0ff */
[----:B------:R-:W-:-:S03]  /*1b40*/  VIADD R25, R21, UR17 ;  /* 0x0000001115197c36 */ /* 0x000fc60008000000 */
[----:B------:R-:W-:Y:S02]  /*1b50*/  IADD3.X R9, PT, PT, R9, UR20, RZ, P0, !PT ;  /* 0x0000001409097c10 */ /* 0x000fe400087fe4ff */
[----:B------:R-:W-:-:S05]  /*1b60*/  IADD3 RZ, P0, PT, R21, UR17, RZ ;  /* 0x0000001115ff7c10 */ /* 0x000fca000ff1e0ff */
[----:B------:R-:W-:Y:S01]  /*1b70*/  IMAD.X R16, RZ, RZ, R20, P0 ;  /* 0x000000ffff107224 */ /* 0x000fe200000e0614 */
[----:B---3--:R3:W-:Y:S07]  /*1b80*/  ST.E desc[UR14][R8.64], R11 ;  /* 0x0000000b08007985 */ /* 0x0087ee000c10190e */
.L_x_27:
[----:B-1----:R-:W-:Y:S05]  /*1b90*/  BSYNC.RECONVERGENT B1 ;  /* 0x0000000000017941 */ /* 0x002fea0003800200 */
.L_x_26:
[----:B------:R-:W-:-:S04]  /*1ba0*/  ISETP.GE.U32.AND P0, PT, R6, 0x3, PT ;  /* 0x000000030600780c */ /* 0x000fc80003f06070 */
[----:B------:R-:W-:-:S13]  /*1bb0*/  ISETP.GE.U32.AND.EX P0, PT, R0, RZ, PT, P0 ;  /* 0x000000ff0000720c */ /* 0x000fda0003f06100 */
[----:B------:R-:W-:Y:S05]  /*1bc0*/  @!P0 BRA `(.L_x_25) ;  /* 0x0000000000988947 */ /* 0x000fea0003800000 */
[C---:B------:R-:W-:Y:S01]  /*1bd0*/  SHF.L.U64.HI R19, R25.reuse, 0x2, R16 ;  /* 0x0000000219137819 */ /* 0x040fe20000010210 */
[----:B------:R-:W-:-:S07]  /*1be0*/  IMAD.SHL.U32 R17, R25, 0x4, RZ ;  /* 0x0000000419117824 */ /* 0x000fce00078e00ff */
.L_x_28:
[----:B0-23-5:R-:W-:-:S05]  /*1bf0*/  IADD3 R8, P0, PT, R28, R17, RZ ;  /* 0x000000111c087210 */ /* 0x02dfca0007f1e0ff */
[----:B----4-:R-:W-:-:S05]  /*1c00*/  IMAD.X R9, R29, 0x1, R19, P0 ;  /* 0x000000011d097824 */ /* 0x010fca00000e0613 */
[----:B------:R-:W2:Y:S01]  /*1c10*/  LD.E R18, desc[UR14][R8.64] ;  /* 0x0000000e08127980 */ /* 0x000ea2000c101900 */
[----:B------:R-:W-:-:S04]  /*1c20*/  IADD3 R12, P0, PT, R17, UR26, RZ ;  /* 0x0000001a110c7c10 */ /* 0x000fc8000ff1e0ff */
[----:B------:R-:W-:Y:S02]  /*1c30*/  IADD3.X R13, PT, PT, R19, UR27, RZ, P0, !PT ;  /* 0x0000001b130d7c10 */ /* 0x000fe400087fe4ff */
[----:B------:R-:W-:-:S04]  /*1c40*/  IADD3 R10, P0, PT, R8, UR19, RZ ;  /* 0x00000013080a7c10 */ /* 0x000fc8000ff1e0ff */
[----:B------:R-:W-:Y:S02]  /*1c50*/  IADD3.X R11, PT, PT, R9, UR20, RZ, P0, !PT ;  /* 0x00000014090b7c10 */ /* 0x000fe400087fe4ff */
[----:B------:R-:W-:Y:S01]  /*1c60*/  IADD3 R26, P0, PT, R12, UR19, RZ ;  /* 0x000000130c1a7c10 */ /* 0x000fe2000ff1e0ff */
[----:B--2---:R0:W-:Y:S04]  /*1c70*/  ST.E desc[UR14][R12.64], R18 ;  /* 0x000000120c007985 */ /* 0x0041e8000c10190e */
[----:B0-----:R0:W2:Y:S01]  /*1c80*/  LD.E R18, desc[UR14][R10.64] ;  /* 0x0000000e0a127980 */ /* 0x0010a2000c101900 */
[----:B------:R-:W-:Y:S02]  /*1c90*/  IADD3.X R27, PT, PT, R13, UR20, RZ, P0, !PT ;  /* 0x000000140d1b7c10 */ /* 0x000fe400087fe4ff */
[----:B------:R-:W-:-:S04]  /*1ca0*/  IADD3 R14, P0, PT, R8, UR21, RZ ;  /* 0x00000015080e7c10 */ /* 0x000fc8000ff1e0ff */
[----:B------:R-:W-:Y:S01]  /*1cb0*/  IADD3.X R15, PT, PT, R9, UR22, RZ, P0, !PT ;  /* 0x00000016090f7c10 */ /* 0x000fe200087fe4ff */
[----:B0-----:R-:W-:Y:S01]  /*1cc0*/  IMAD.U32 R11, RZ, RZ, UR17 ;  /* 0x00000011ff0b7e24 */ /* 0x001fe2000f8e00ff */
[----:B--2---:R0:W-:Y:S04]  /*1cd0*/  ST.E desc[UR14][R26.64], R18 ;  /* 0x000000121a007985 */ /* 0x0041e8000c10190e */
[----:B------:R-:W2:Y:S01]  /*1ce0*/  LD.E R15, desc[UR14][R14.64] ;  /* 0x0000000e0e0f7980 */ /* 0x000ea2000c101900 */
[----:B------:R-:W-:Y:S01]  /*1cf0*/  IMAD.WIDE.U32 R8, R11, 0xc, R8 ;  /* 0x0000000c0b087825 */ /* 0x000fe200078e0008 */
[----:B------:R-:W-:Y:S01]  /*1d00*/  IADD3 R10, P0, PT, R12, UR21, RZ ;  /* 0x000000150c0a7c10 */ /* 0x000fe2000ff1e0ff */
[----:B------:R-:W-:Y:S02]  /*1d10*/  UMOV UR4, URZ ;  /* 0x000000ff00047c82 */ /* 0x000fe40008000000 */
[----:B------:R-:W-:Y:S01]  /*1d20*/  VIADD R9, R9, UR4 ;  /* 0x0000000409097c36 */ /* 0x000fe20008000000 */
[----:B------:R-:W-:Y:S01]  /*1d30*/  IADD3.X R11, PT, PT, R13, UR22, RZ, P0, !PT ;  /* 0x000000160d0b7c10 */ /* 0x000fe200087fe4ff */
[----:B0-----:R-:W-:-:S04]  /*1d40*/  IMAD.U32 R27, RZ, RZ, UR17 ;  /* 0x00000011ff1b7e24 */ /* 0x001fc8000f8e00ff */
[----:B--2---:R4:W-:Y:S04]  /*1d50*/  ST.E desc[UR14][R10.64], R15 ;  /* 0x0000000f0a007985 */ /* 0x0049e8000c10190e */
[----:B------:R0:W2:Y:S01]  /*1d60*/  LD.E R9, desc[UR14][R8.64] ;  /* 0x0000000e08097980 */ /* 0x0000a2000c101900 */
[----:B------:R-:W-:Y:S01]  /*1d70*/  IMAD.WIDE.U32 R12, R27, 0xc, R12 ;  /* 0x0000000c1b0c7825 */ /* 0x000fe200078e000c */
[----:B------:R-:W-:-:S03]  /*1d80*/  IADD3 R25, P0, PT, R25, UR19, RZ ;  /* 0x0000001319197c10 */ /* 0x000fc6000ff1e0ff */
[----:B------:R-:W-:Y:S01]  /*1d90*/  VIADD R13, R13, UR4 ;  /* 0x000000040d0d7c36 */ /* 0x000fe20008000000 */
[----:B------:R-:W-:Y:S01]  /*1da0*/  IADD3.X R16, PT, PT, R16, UR20, RZ, P0, !PT ;  /* 0x0000001410107c10 */ /* 0x000fe200087fe4ff */
[----:B------:R-:W-:Y:S01]  /*1db0*/  IMAD.U32 R14, RZ, RZ, UR17 ;  /* 0x00000011ff0e7e24 */ /* 0x000fe2000f8e00ff */
[----:B------:R-:W-:Y:S01]  /*1dc0*/  ISETP.GE.U32.AND P0, PT, R25, UR23, PT ;  /* 0x0000001719007c0c */ /* 0x000fe2000bf06070 */
[----:B0-----:R-:W-:-:S03]  /*1dd0*/  IMAD.U32 R8, RZ, RZ, UR17 ;  /* 0x00000011ff087e24 */ /* 0x001fc6000f8e00ff */
[----:B------:R-:W-:Y:S02]  /*1de0*/  ISETP.GE.U32.AND.EX P0, PT, R16, UR24, PT, P0 ;  /* 0x0000001810007c0c */ /* 0x000fe4000bf06100 */
[----:B------:R-:W-:-:S04]  /*1df0*/  LEA R17, P1, R14, R17, 0x4 ;  /* 0x000000110e117211 */ /* 0x000fc800078220ff */
[----:B------:R-:W-:Y:S01]  /*1e00*/  LEA.HI.X R19, R8, R19, RZ, 0x4, P1 ;  /* 0x0000001308137211 */ /* 0x000fe200008f24ff */
[----:B--2---:R4:W-:Y:S06]  /*1e10*/  ST.E desc[UR14][R12.64], R9 ;  /* 0x000000090c007985 */ /* 0x0049ec000c10190e */
[----:B------:R-:W-:Y:S05]  /*1e20*/  @!P0 BRA `(.L_x_28) ;  /* 0xfffffffc00708947 */ /* 0x000fea000383ffff */
.L_x_25:
[----:B-1----:R-:W-:Y:S05]  /*1e30*/  BSYNC.RECONVERGENT B0 ;  /* 0x0000000000007941 */ /* 0x002fea0003800200 */
.L_x_17:
[----:B------:R-:W1:Y:S01]  /*1e40*/  LDCU.64 UR8, c[0x0][0x390] ;  /* 0x00007200ff0877ac */ /* 0x000e620008000a00 */
[----:B------:R-:W-:Y:S01]  /*1e50*/  UMOV UR10, 0xffffffff ;  /* 0xffffffff000a7882 */ /* 0x000fe20000000000 */
[----:B-1----:R-:W-:Y:S02]  /*1e60*/  ULOP3.LUT UR4, UR5, UR8, URZ, 0xc0, !UPT ;  /* 0x0000000805047292 */ /* 0x002fe4000f8ec0ff */
[----:B------:R-:W-:Y:S01]  /*1e70*/  ULOP3.LUT UR5, UR10, UR9, URZ, 0xc0, !UPT ;  /* 0x000000090a057292 */ /* 0x000fe2000f8ec0ff */
[----:B------:R-:W-:Y:S11]  /*1e80*/  BRA.U UP3, `(.L_x_29) ;  /* 0x0000000103087547 */ /* 0x000ff6000b800000 */
.L_x_24:
[----:B------:R-:W-:Y:S01]  /*1e90*/  UMOV UR4, UR12 ;  /* 0x0000000c00047c82 */ /* 0x000fe20008000000 */
[----:B------:R-:W-:-:S05]  /*1ea0*/  UMOV UR5, UR13 ;  /* 0x0000000d00057c82 */ /* 0x000fca0008000000 */
.L_x_29:
[----:B------:R-:W0:Y:S01]  /*1eb0*/  LDCU.64 UR8, c[0x0][0x390] ;  /* 0x00007200ff0877ac */ /* 0x000e220008000a00 */
[----:B------:R-:W-:Y:S01]  /*1ec0*/  BSSY.RECONVERGENT B0, `(.L_x_30) ;  /* 0x0000016000007945 */ /* 0x000fe20003800200 */
[----:B0-----:R-:W-:-:S04]  /*1ed0*/  UIADD3 UR8, UP4, UPT, -UR4, UR8, URZ ;  /* 0x0000000804087290 */ /* 0x001fc8000ff9e1ff */
[----:B------:R-:W-:Y:S02]  /*1ee0*/  UIADD3.X UR9, UPT, UPT, ~UR5, UR9, URZ, UP4, !UPT ;  /* 0x0000000905097290 */ /* 0x000fe4000a7fe5ff */
[----:B------:R-:W-:-:S04]  /*1ef0*/  ISETP.LT.U32.AND P0, PT, R23, UR8, PT ;  /* 0x0000000817007c0c */ /* 0x000fc8000bf01070 */
[----:B--23--:R-:W-:-:S05]  /*1f00*/  IMAD.U32 R8, RZ, RZ, UR9 ;  /* 0x00000009ff087e24 */ /* 0x00cfca000f8e00ff */
[----:B------:R-:W-:-:S13]  /*1f10*/  ISETP.GT.U32.AND.EX P0, PT, R8, RZ, PT, P0 ;  /* 0x000000ff0800720c */ /* 0x000fda0003f04100 */
[----:B------:R-:W-:Y:S05]  /*1f20*/  @!P0 BRA `(.L_x_31) ;  /* 0x00000000003c8947 */ /* 0x000fea0003800000 */
[----:B----4-:R-:W-:Y:S02]  /*1f30*/  IMAD.MOV.U32 R12, RZ, RZ, R23 ;  /* 0x000000ffff0c7224 */ /* 0x010fe400078e0017 */
[----:B------:R-:W-:-:S07]  /*1f40*/  IMAD.MOV.U32 R14, RZ, RZ, RZ ;  /* 0x000000ffff0e7224 */ /* 0x000fce00078e00ff */
.L_x_32:
[----:B0-----:R-:W-:-:S04]  /*1f50*/  IADD3 R9, P0, PT, R12, UR4, RZ ;  /* 0x000000040c097c10 */ /* 0x001fc8000ff1e0ff */
[----:B------:R-:W-:Y:S02]  /*1f60*/  IADD3.X R13, PT, PT, R14, UR5, RZ, P0, !PT ;  /* 0x000000050e0d7c10 */ /* 0x000fe400087fe4ff */
[----:B-----5:R-:W-:-:S05]  /*1f70*/  IADD3 R10, P0, PT, R28, R9, RZ ;  /* 0x000000091c0a7210 */ /* 0x020fca0007f1e0ff */
[----:B------:R-:W-:-:S06]  /*1f80*/  IMAD.X R11, R29, 0x1, R13, P0 ;  /* 0x000000011d0b7824 */ /* 0x000fcc00000e060d */
[----:B------:R-:W2:Y:S01]  /*1f90*/  LD.E.U8 R11, desc[UR14][R10.64] ;  /* 0x0000000e0a0b7980 */ /* 0x000ea2000c101100 */
[----:B------:R-:W-:Y:S02]  /*1fa0*/  IADD3 R8, P0, PT, R9, UR26, RZ ;  /* 0x0000001a09087c10 */ /* 0x000fe4000ff1e0ff */
[----:B------:R-:W-:Y:S02]  /*1fb0*/  IADD3 R12, P1, PT, R12, UR17, RZ ;  /* 0x000000110c0c7c10 */ /* 0x000fe4000ff3e0ff */
[----:B------:R-:W-:Y:S02]  /*1fc0*/  IADD3.X R9, PT, PT, R13, UR27, RZ, P0, !PT ;  /* 0x0000001b0d097c10 */ /* 0x000fe400087fe4ff */
[----:B------:R-:W-:Y:S01]  /*1fd0*/  ISETP.GE.U32.AND P0, PT, R12, UR8, PT ;  /* 0x000000080c007c0c */ /* 0x000fe2000bf06070 */
[----:B------:R-:W-:-:S05]  /*1fe0*/  IMAD.X R14, RZ, RZ, R14, P1 ;  /* 0x000000ffff0e7224 */ /* 0x000fca00008e060e */
[----:B------:R-:W-:Y:S01]  /*1ff0*/  ISETP.GE.U32.AND.EX P0, PT, R14, UR9, PT, P0 ;  /* 0x000000090e007c0c */ /* 0x000fe2000bf06100 */
[----:B--2---:R0:W-:-:S12]  /*2000*/  ST.E.U8 desc[UR14][R8.64], R11 ;  /* 0x0000000b08007985 */ /* 0x0041d8000c10110e */
[----:B------:R-:W-:Y:S05]  /*2010*/  @!P0 BRA `(.L_x_32) ;  /* 0xfffffffc00cc8947 */ /* 0x000fea000383ffff */
.L_x_31:
[----:B-1----:R-:W-:Y:S05]  /*2020*/  BSYNC.RECONVERGENT B0 ;  /* 0x0000000000007941 */ /* 0x002fea0003800200 */
.L_x_30:
[----:B------:R-:W1:Y:S01]  /*2030*/  LDCU UR4, c[0x0][0x398] ;  /* 0x00007300ff0477ac */ /* 0x000e620008000800 */
[----:B------:R-:W-:-:S04]  /*2040*/  UIADD3 UR16, UPT, UPT, UR18, UR16, URZ ;  /* 0x0000001012107290 */ /* 0x000fc8000fffe0ff */
[----:B-1----:R-:W-:-:S09]  /*2050*/  UISETP.GE.AND UP4, UPT, UR16, UR4, UPT ;  /* 0x000000041000728c */ /* 0x002fd2000bf86270 */
[----:B------:R-:W-:Y:S05]  /*2060*/  BRA.U !UP4, `(.L_x_33) ;  /* 0xffffffed0c1c7547 */ /* 0x000fea000b83ffff */
[----:B------:R-:W-:Y:S05]  /*2070*/  EXIT ;  /* 0x000000000000794d */ /* 0x000fea0003800000 */
        .weak           $__internal_0_$__cuda_sm20_div_u64
        .type           $__internal_0_$__cuda_sm20_div_u64,@function
        .size           $__internal_0_$__cuda_sm20_div_u64,(.L_x_35 - $__internal_0_$__cuda_sm20_div_u64)
$__internal_0_$__cuda_sm20_div_u64:
[----:B------:R-:W-:Y:S02]  /*2080*/  IMAD.MOV.U32 R16, RZ, RZ, R15 ;  /* 0x000000ffff107224 */ /* 0x000fe400078e000f */
[----:B------:R-:W-:-:S04]  /*2090*/  IMAD.U32 R17, RZ, RZ, UR4 ;  /* 0x00000004ff117e24 */ /* 0x000fc8000f8e00ff */
[----:B------:R-:W0:Y:S08]  /*20a0*/  I2F.U64.RP R16, R16 ;  /* 0x0000001000107312 */ /* 0x000e300000309000 */
[----:B0-----:R-:W0:Y:S02]  /*20b0*/  MUFU.RCP R10, R16 ;  /* 0x00000010000a7308 */ /* 0x001e240000001000 */
[----:B0-----:R-:W-:-:S06]  /*20c0*/  VIADD R10, R10, 0x1ffffffe ;  /* 0x1ffffffe0a0a7836 */ /* 0x001fcc0000000000 */
[----:B------:R-:W0:Y:S02]  /*20d0*/  F2I.U64.TRUNC R10, R10 ;  /* 0x0000000a000a7311 */ /* 0x000e24000020d800 */
[----:B0-----:R-:W-:-:S04]  /*20e0*/  IMAD.WIDE.U32 R12, R10, R15, RZ ;  /* 0x0000000f0a0c7225 */ /* 0x001fc800078e00ff */
[----:B------:R-:W-:Y:S01]  /*20f0*/  IMAD R13, R10, UR4, R13 ;  /* 0x000000040a0d7c24 */ /* 0x000fe2000f8e020d */
[----:B------:R-:W-:-:S03]  /*2100*/  IADD3 R19, P0, PT, RZ, -R12, RZ ;  /* 0x8000000cff137210 */ /* 0x000fc60007f1e0ff */
[----:B------:R-:W-:Y:S02]  /*2110*/  IMAD R13, R11, R15, R13 ;  /* 0x0000000f0b0d7224 */ /* 0x000fe400078e020d */
[----:B------:R-:W-:-:S04]  /*2120*/  IMAD.HI.U32 R12, R10, R19, RZ ;  /* 0x000000130a0c7227 */ /* 0x000fc800078e00ff */
[----:B------:R-:W-:Y:S02]  /*2130*/  IMAD.X R21, RZ, RZ, ~R13, P0 ;  /* 0x000000ffff157224 */ /* 0x000fe400000e0e0d */
[----:B------:R-:W-:Y:S02]  /*2140*/  IMAD.MOV.U32 R13, RZ, RZ, R10 ;  /* 0x000000ffff0d7224 */ /* 0x000fe400078e000a */
[-C--:B------:R-:W-:Y:S02]  /*2150*/  IMAD R17, R11, R21.reuse, RZ ;  /* 0x000000150b117224 */ /* 0x080fe400078e02ff */
[----:B------:R-:W-:-:S04]  /*2160*/  IMAD.WIDE.U32 R12, P0, R10, R21, R12 ;  /* 0x000000150a0c7225 */ /* 0x000fc8000780000c */
[----:B------:R-:W-:-:S04]  /*2170*/  IMAD.HI.U32 R21, R11, R21, RZ ;  /* 0x000000150b157227 */ /* 0x000fc800078e00ff */
[----:B------:R-:W-:-:S04]  /*2180*/  IMAD.HI.U32 R12, P1, R11, R19, R12 ;  /* 0x000000130b0c7227 */ /* 0x000fc8000782000c */
[----:B------:R-:W-:Y:S01]  /*2190*/  IMAD.X R16, R21, 0x1, R11, P0 ;  /* 0x0000000115107824 */ /* 0x000fe200000e060b */
[----:B------:R-:W-:-:S04]  /*21a0*/  IADD3 R13, P2, PT, R17, R12, RZ ;  /* 0x0000000c110d7210 */ /* 0x000fc80007f5e0ff */
[----:B------:R-:W-:Y:S01]  /*21b0*/  IADD3.X R16, PT, PT, RZ, RZ, R16, P2, P1 ;  /* 0x000000ffff107210 */ /* 0x000fe200017e2410 */
[----:B------:R-:W-:-:S04]  /*21c0*/  IMAD.WIDE.U32 R10, R13, R15, RZ ;  /* 0x0000000f0d0a7225 */ /* 0x000fc800078e00ff */
[----:B------:R-:W-:Y:S01]  /*21d0*/  IMAD R11, R13, UR4, R11 ;  /* 0x000000040d0b7c24 */ /* 0x000fe2000f8e020b */
[----:B------:R-:W-:-:S03]  /*21e0*/  IADD3 R17, P0, PT, RZ, -R10, RZ ;  /* 0x8000000aff117210 */ /* 0x000fc60007f1e0ff */
[----:B------:R-:W-:Y:S02]  /*21f0*/  IMAD R11, R16, R15, R11 ;  /* 0x0000000f100b7224 */ /* 0x000fe400078e020b */
[----:B------:R-:W-:-:S04]  /*2200*/  IMAD.HI.U32 R12, R13, R17, RZ ;  /* 0x000000110d0c7227 */ /* 0x000fc800078e00ff */
[----:B------:R-:W-:-:S04]  /*2210*/  IMAD.X R11, RZ, RZ, ~R11, P0 ;  /* 0x000000ffff0b7224 */ /* 0x000fc800000e0e0b */
[----:B------:R-:W-:-:S04]  /*2220*/  IMAD.WIDE.U32 R12, P0, R13, R11, R12 ;  /* 0x0000000b0d0c7225 */ /* 0x000fc8000780000c */
[C---:B------:R-:W-:Y:S02]  /*2230*/  IMAD R10, R16.reuse, R11, RZ ;  /* 0x0000000b100a7224 */ /* 0x040fe400078e02ff */
[----:B------:R-:W-:-:S04]  /*2240*/  IMAD.HI.U32 R13, P1, R16, R17, R12 ;  /* 0x00000011100d7227 */ /* 0x000fc8000782000c */
[----:B------:R-:W-:Y:S01]  /*2250*/  IMAD.HI.U32 R11, R16, R11, RZ ;  /* 0x0000000b100b7227 */ /* 0x000fe200078e00ff */
[----:B------:R-:W-:-:S03]  /*2260*/  IADD3 R13, P2, PT, R10, R13, RZ ;  /* 0x0000000d0a0d7210 */ /* 0x000fc60007f5e0ff */
[----:B------:R-:W-:Y:S02]  /*2270*/  IMAD.X R16, R11, 0x1, R16, P0 ;  /* 0x000000010b107824 */ /* 0x000fe400000e0610 */
[----:B------:R-:W-:-:S03]  /*2280*/  IMAD.HI.U32 R10, R13, R5, RZ ;  /* 0x000000050d0a7227 */ /* 0x000fc600078e00ff */
[----:B------:R-:W-:Y:S01]  /*2290*/  IADD3.X R17, PT, PT, RZ, RZ, R16, P2, P1 ;  /* 0x000000ffff117210 */ /* 0x000fe200017e2410 */
[----:B------:R-:W-:Y:S02]  /*22a0*/  IMAD.MOV.U32 R11, RZ, RZ, RZ ;  /* 0x000000ffff0b7224 */ /* 0x000fe400078e00ff */
[----:B------:R-:W-:-:S04]  /*22b0*/  IMAD.WIDE.U32 R10, R13, R14, R10 ;  /* 0x0000000e0d0a7225 */ /* 0x000fc800078e000a */
[C---:B------:R-:W-:Y:S02]  /*22c0*/  IMAD R13, R17.reuse, R14, RZ ;  /* 0x0000000e110d7224 */ /* 0x040fe400078e02ff */
[----:B------:R-:W-:-:S04]  /*22d0*/  IMAD.HI.U32 R10, P0, R17, R5, R10 ;  /* 0x00000005110a7227 */ /* 0x000fc8000780000a */
[----:B------:R-:W-:Y:S01]  /*22e0*/  IMAD.HI.U32 R12, R17, R14, RZ ;  /* 0x0000000e110c7227 */ /* 0x000fe200078e00ff */
[----:B------:R-:W-:-:S03]  /*22f0*/  IADD3 R13, P1, PT, R13, R10, RZ ;  /* 0x0000000a0d0d7210 */ /* 0x000fc60007f3e0ff */
[----:B------:R-:W-:Y:S02]  /*2300*/  IMAD.X R12, RZ, RZ, R12, P0 ;  /* 0x000000ffff0c7224 */ /* 0x000fe400000e060c */
[----:B------:R-:W-:-:S04]  /*2310*/  IMAD.WIDE.U32 R10, R13, R15, RZ ;  /* 0x0000000f0d0a7225 */ /* 0x000fc800078e00ff */
[----:B------:R-:W-:Y:S01]  /*2320*/  IMAD.X R12, RZ, RZ, R12, P1 ;  /* 0x000000ffff0c7224 */ /* 0x000fe200008e060c */
[----:B------:R-:W-:Y:S01]  /*2330*/  IADD3 R16, P1, PT, -R10, R5, RZ ;  /* 0x000000050a107210 */ /* 0x000fe20007f3e1ff */
[----:B------:R-:W-:-:S03]  /*2340*/  IMAD R11, R13, UR4, R11 ;  /* 0x000000040d0b7c24 */ /* 0x000fc6000f8e020b */
[-C--:B------:R-:W-:Y:S01]  /*2350*/  ISETP.GE.U32.AND P0, PT, R16, R15.reuse, PT ;  /* 0x0000000f1000720c */ /* 0x080fe20003f06070 */
[----:B------:R-:W-:-:S04]  /*2360*/  IMAD R11, R12, R15, R11 ;  /* 0x0000000f0c0b7224 */ /* 0x000fc800078e020b */
[----:B------:R-:W-:Y:S01]  /*2370*/  IMAD.X R18, R14, 0x1, ~R11, P1 ;  /* 0x000000010e127824 */ /* 0x000fe200008e0e0b */
[----:B------:R-:W-:Y:S02]  /*2380*/  IADD3 R10, P1, PT, R13, 0x1, RZ ;  /* 0x000000010d0a7810 */ /* 0x000fe40007f3e0ff */
[-C--:B------:R-:W-:Y:S02]  /*2390*/  IADD3 R14, P2, PT, -R15, R16.reuse, RZ ;  /* 0x000000100f0e7210 */ /* 0x080fe40007f5e1ff */
[C---:B------:R-:W-:Y:S01]  /*23a0*/  ISETP.GE.U32.AND.EX P0, PT, R18.reuse, UR4, PT, P0 ;  /* 0x0000000412007c0c */ /* 0x040fe2000bf06100 */
[----:B------:R-:W-:Y:S01]  /*23b0*/  IMAD.X R5, RZ, RZ, R12, P1 ;  /* 0x000000ffff057224 */ /* 0x000fe200008e060c */
[----:B------:R-:W-:Y:S02]  /*23c0*/  IADD3.X R11, PT, PT, R18, ~UR4, RZ, P2, !PT ;  /* 0x80000004120b7c10 */ /* 0x000fe400097fe4ff */
[----:B------:R-:W-:Y:S02]  /*23d0*/  SEL R14, R14, R16, P0 ;  /* 0x000000100e0e7207 */ /* 0x000fe40000000000 */
[----:B------:R-:W-:-:S02]  /*23e0*/  SEL R13, R10, R13, P0 ;  /* 0x0000000d0a0d7207 */ /* 0x000fc40000000000 */
[----:B------:R-:W-:Y:S02]  /*23f0*/  SEL R11, R11, R18, P0 ;  /* 0x000000120b0b7207 */ /* 0x000fe40000000000 */
[----:B------:R-:W-:Y:S01]  /*2400*/  SEL R12, R5, R12, P0 ;  /* 0x0000000c050c7207 */ /* 0x000fe20000000000 */
[----:B------:R-:W-:Y:S01]  /*2410*/  IMAD.MOV.U32 R5, RZ, RZ, 0x0 ;  /* 0x00000000ff057424 */ /* 0x000fe200078e00ff */
[----:B------:R-:W-:Y:S02]  /*2420*/  ISETP.GE.U32.AND P0, PT, R14, R15, PT ;  /* 0x0000000f0e00720c */ /* 0x000fe40003f06070 */
[----:B------:R-:W-:Y:S02]  /*2430*/  IADD3 R10, P2, PT, R13, 0x1, RZ ;  /* 0x000000010d0a7810 */ /* 0x000fe40007f5e0ff */
[----:B------:R-:W-:Y:S02]  /*2440*/  ISETP.GE.U32.AND.EX P0, PT, R11, UR4, PT, P0 ;  /* 0x000000040b007c0c */ /* 0x000fe4000bf06100 */
[----:B------:R-:W-:Y:S01]  /*2450*/  ISETP.NE.U32.AND P1, PT, R15, RZ, PT ;  /* 0x000000ff0f00720c */ /* 0x000fe20003f25070 */
[----:B------:R-:W-:Y:S01]  /*2460*/  IMAD.X R11, RZ, RZ, R12, P2 ;  /* 0x000000ffff0b7224 */ /* 0x000fe200010e060c */
[----:B------:R-:W-:-:S02]  /*2470*/  SEL R10, R10, R13, P0 ;  /* 0x0000000d0a0a7207 */ /* 0x000fc40000000000 */
[----:B------:R-:W-:Y:S02]  /*2480*/  ISETP.NE.AND.EX P1, PT, RZ, UR4, PT, P1 ;  /* 0x00000004ff007c0c */ /* 0x000fe4000bf25310 */
[----:B------:R-:W-:Y:S02]  /*2490*/  SEL R11, R11, R12, P0 ;  /* 0x0000000c0b0b7207 */ /* 0x000fe40000000000 */
[----:B------:R-:W-:Y:S02]  /*24a0*/  SEL R10, R10, 0xffffffff, P1 ;  /* 0xffffffff0a0a7807 */ /* 0x000fe40000800000 */
[----:B------:R-:W-:Y:S01]  /*24b0*/  SEL R11, R11, 0xffffffff, P1 ;  /* 0xffffffff0b0b7807 */ /* 0x000fe20000800000 */
[----:B------:R-:W-:Y:S06]  /*24c0*/  RET.REL.NODEC R4 `(vectorised_copy) ;  /* 0xffffffd804cc7950 */ /* 0x000fec0003c3ffff */
.L_x_34:
[----:B------:R-:W-:-:S00]  /*24d0*/  BRA `(.L_x_34) ;  /* 0xfffffffc00fc7947 */ /* 0x000fc0000383ffff */
[----:B------:R-:W-:-:S00]  /*24e0*/  NOP ;  /* 0x0000000000007918 */ /* 0x000fc00000000000 */
        /* <DEDUP_REMOVED lines=9> */
.L_x_35:


//--------------------- .nv.shared.reserved.0     --------------------------
	.section	.nv.shared.reserved.0,"aw",@nobits
	.weak		__nv_reservedSMEM_offset_0_alias
	.size		__nv_reservedSMEM_offset_0_alias, 0, 64
	.other		__nv_reservedSMEM_offset_0_alias,@"STO_CUDA_RESERVED_SHARED STV_DEFAULT"
__nv_reservedSMEM_offset_0_alias:
	.zero		0
	.zero		64


//--------------------- .nv.constant0.vectorised_copy --------------------------
	.section	.nv.constant0.vectorised_copy,"a",@progbits
	.sectionflags	@""
	.align	4
.nv.constant0.vectorised_copy:
	.zero		924


//--------------------- SYMBOLS --------------------------

	.type		.nv.reservedSmem.offset0,@object
	.size		.nv.reservedSmem.offset0,0x4
